def matmul_kernel(
    a_ptr,
    b_ptr,
    c_ptr,
    M,
    N,
    K,
    stride_am,
    stride_ak,
    stride_bk,
    stride_bn,
    stride_cm,
    stride_cn,
    BLOCK_M: tl.constexpr,
    BLOCK_N: tl.constexpr,
    BLOCK_K: tl.constexpr,
    GROUP_M: tl.constexpr,
):
    pid = tl.program_id(axis=0)
    num_pid_m = tl.cdiv(M, BLOCK_M)
    num_pid_n = tl.cdiv(N, BLOCK_N)
    num_pid_in_group = GROUP_M * num_pid_n
    group_id = pid // num_pid_in_group
    first_pid_m = group_id * GROUP_M
    group_size_m = min(num_pid_m - first_pid_m, GROUP_M)
    pid_m = first_pid_m + ((pid % num_pid_in_group) % group_size_m)
    pid_n = (pid % num_pid_in_group) // group_size_m

    offs_am = (pid_m * BLOCK_M + tl.arange(0, BLOCK_M)) % M
    offs_bn = (pid_n * BLOCK_N + tl.arange(0, BLOCK_N)) % N
    offs_k = tl.arange(0, BLOCK_K)
    a_ptrs = a_ptr + offs_am[:, None] * stride_am + offs_k[None, :] * stride_ak
    b_ptrs = b_ptr + offs_k[:, None] * stride_bk + offs_bn[None, :] * stride_bn

    acc = tl.zeros((BLOCK_M, BLOCK_N), dtype=tl.float32)
    for kk in range(0, tl.cdiv(K, BLOCK_K)):
        a = tl.load(a_ptrs, mask=offs_k[None, :] < K - kk * BLOCK_K, other=0.0)
        b = tl.load(b_ptrs, mask=offs_k[:, None] < K - kk * BLOCK_K, other=0.0)
        acc = tl.dot(a, b, acc)
        a_ptrs += BLOCK_K * stride_ak
        b_ptrs += BLOCK_K * stride_bk

    c = acc.to(c_ptr.dtype.element_ty)
    offs_cm = pid_m * BLOCK_M + tl.arange(0, BLOCK_M)
    offs_cn = pid_n * BLOCK_N + tl.arange(0, BLOCK_N)
    c_ptrs = c_ptr + offs_cm[:, None] * stride_cm + offs_cn[None, :] * stride_cn
    mask = (offs_cm[:, None] < M) & (offs_cn[None, :] < N)
    tl.store(c_ptrs, c, mask=mask)

# config = {"BLOCK_K": 64, "BLOCK_M": 64, "BLOCK_N": 64, "GROUP_M": 8, "arch": "sm_100", "dtype": "fp32", "num_ctas": 1, "num_stages": 7, "num_warps": 4}
# arch = sm_100


// ===== COMPILED SASS (sm_100a) =====

	.target	sm_100a

	.elftype	@"ET_EXEC"


//--------------------- .note.nv.tkinfo           --------------------------
	.section	.note.nv.tkinfo,"",@"SHT_NOTE"
	.sectionflags	@"SHF_NOTE_NV_TKINFO"
	.tkinfo
        /*0018*/ 	.word	0x00000081
        /*0030*/ 	.string	""
        /*0030*/ 	.string	"ptxas-blackwell"
        /*0030*/ 	.string	"Cuda compilation tools, release 12.9, V12.9.86"
        /*0030*/ 	.string	"Build cuda_12.9.r12.9/compiler.36037853_0"
        /*0030*/ 	.string	"-v  -suppress-debug-info  -lineinfo  -arch sm_100a "



//--------------------- .note.nv.cuver            --------------------------
	.section	.note.nv.cuver,"",@"SHT_NOTE"
	.sectionflags	@"SHF_NOTE_NV_CUVER"
        /*0018*/ 	.short	0x0001
        /*001a*/ 	.short	0x0064
        /*001c*/ 	.short	0x0001
        /*001e*/ 	.short	0x0000
        /*0020*/ 	.short	0x0001
        /*0022*/ 	.short	0x0000


//--------------------- .nv.info                  --------------------------
	.section	.nv.info,"",@"SHT_CUDA_INFO"
	.align	4


	//----- nvinfo : EIATTR_REGCOUNT
	.align		4
        /*0000*/ 	.byte	0x04, 0x2f
        /*0002*/ 	.short	(.L_4 - .L_3)
	.align		4
.L_3:
        /*0004*/ 	.word	index@(matmul_kernel)
        /*0008*/ 	.word	0x000000ff


	//----- nvinfo : EIATTR_FRAME_SIZE
	.align		4
.L_4:
        /*000c*/ 	.byte	0x04, 0x11
        /*000e*/ 	.short	(.L_6 - .L_5)
	.align		4
.L_5:
        /*0010*/ 	.word	index@($__internal_2_$__cuda_sm10x_tcgen05_guardrail_trap_unallocated_columns_being_dealloced)
        /*0014*/ 	.word	0x00000060


	//----- nvinfo : EIATTR_FRAME_SIZE
	.align		4
.L_6:
        /*0018*/ 	.byte	0x04, 0x11
        /*001a*/ 	.short	(.L_8 - .L_7)
	.align		4
.L_7:
        /*001c*/ 	.word	index@($__internal_1_$__cuda_sm10x_tcgen05_guardrail_trap_phase_invalid_during_alloc)
        /*0020*/ 	.word	0x00000060


	//----- nvinfo : EIATTR_FRAME_SIZE
	.align		4
.L_8:
        /*0024*/ 	.byte	0x04, 0x11
        /*0026*/ 	.short	(.L_10 - .L_9)
	.align		4
.L_9:
        /*0028*/ 	.word	index@($__internal_0_$__cuda_sm10x_tcgen05_guardrail_trap_col_being_dealloced_not_returned_by_alloc)
        /*002c*/ 	.word	0x00000060


	//----- nvinfo : EIATTR_FRAME_SIZE
	.align		4
.L_10:
        /*0030*/ 	.byte	0x04, 0x11
        /*0032*/ 	.short	(.L_12 - .L_11)
	.align		4
.L_11:
        /*0034*/ 	.word	index@(matmul_kernel)
        /*0038*/ 	.word	0x00000060


	//----- nvinfo : EIATTR_MIN_STACK_SIZE
	.align		4
.L_12:
        /*003c*/ 	.byte	0x04, 0x12
        /*003e*/ 	.short	(.L_14 - .L_13)
	.align		4
.L_13:
        /*0040*/ 	.word	index@(matmul_kernel)
        /*0044*/ 	.word	0x00000060
.L_14:


//--------------------- .nv.info.matmul_kernel    --------------------------
	.section	.nv.info.matmul_kernel,"",@"SHT_CUDA_INFO"
	.sectionflags	@""
	.align	4


	//----- nvinfo : EIATTR_CUDA_API_VERSION
	.align		4
        /*0000*/ 	.byte	0x04, 0x37
        /*0002*/ 	.short	(.L_16 - .L_15)
.L_15:
        /*0004*/ 	.word	0x00000081


	//----- nvinfo : EIATTR_KPARAM_INFO
	.align		4
.L_16:
        /*0008*/ 	.byte	0x04, 0x17
        /*000a*/ 	.short	(.L_18 - .L_17)
.L_17:
        /*000c*/ 	.word	0x00000000
        /*0010*/ 	.short	0x000d
        /*0012*/ 	.short	0x0048
        /*0014*/ 	.byte	0x00, 0xf4, 0x21, 0x00


	//----- nvinfo : EIATTR_KPARAM_INFO
	.align		4
.L_18:
        /*0018*/ 	.byte	0x04, 0x17
        /*001a*/ 	.short	(.L_20 - .L_19)
.L_19:
        /*001c*/ 	.word	0x00000000
        /*0020*/ 	.short	0x000c
        /*0022*/ 	.short	0x0040
        /*0024*/ 	.byte	0x00, 0xf4, 0x21, 0x00


	//----- nvinfo : EIATTR_KPARAM_INFO
	.align		4
.L_20:
        /*0028*/ 	.byte	0x04, 0x17
        /*002a*/ 	.short	(.L_22 - .L_21)
.L_21:
        /*002c*/ 	.word	0x00000000
        /*0030*/ 	.short	0x000b
        /*0032*/ 	.short	0x0038
        /*0034*/ 	.byte	0x00, 0xf0, 0x11, 0x00


	//----- nvinfo : EIATTR_KPARAM_INFO
	.align		4
.L_22:
        /*0038*/ 	.byte	0x04, 0x17
        /*003a*/ 	.short	(.L_24 - .L_23)
.L_23:
        /*003c*/ 	.word	0x00000000
        /*0040*/ 	.short	0x000a
        /*0042*/ 	.short	0x0034
        /*0044*/ 	.byte	0x00, 0xf0, 0x11, 0x00


	//----- nvinfo : EIATTR_KPARAM_INFO
	.align		4
.L_24:
        /*0048*/ 	.byte	0x04, 0x17
        /*004a*/ 	.short	(.L_26 - .L_25)
.L_25:
        /*004c*/ 	.word	0x00000000
        /*0050*/ 	.short	0x0009
        /*0052*/ 	.short	0x0030
        /*0054*/ 	.byte	0x00, 0xf0, 0x11, 0x00


	//----- nvinfo : EIATTR_KPARAM_INFO
	.align		4
.L_26:
        /*0058*/ 	.byte	0x04, 0x17
        /*005a*/ 	.short	(.L_28 - .L_27)
.L_27:
        /*005c*/ 	.word	0x00000000
        /*0060*/ 	.short	0x0008
        /*0062*/ 	.short	0x002c
        /*0064*/ 	.byte	0x00, 0xf0, 0x11, 0x00


	//----- nvinfo : EIATTR_KPARAM_INFO
	.align		4
.L_28:
        /*0068*/ 	.byte	0x04, 0x17
        /*006a*/ 	.short	(.L_30 - .L_29)
.L_29:
        /*006c*/ 	.word	0x00000000
        /*0070*/ 	.short	0x0007
        /*0072*/ 	.short	0x0028
        /*0074*/ 	.byte	0x00, 0xf0, 0x11, 0x00


	//----- nvinfo : EIATTR_KPARAM_INFO
	.align		4
.L_30:
        /*0078*/ 	.byte	0x04, 0x17
        /*007a*/ 	.short	(.L_32 - .L_31)
.L_31:
        /*007c*/ 	.word	0x00000000
        /*0080*/ 	.short	0x0006
        /*0082*/ 	.short	0x0024
        /*0084*/ 	.byte	0x00, 0xf0, 0x11, 0x00


	//----- nvinfo : EIATTR_KPARAM_INFO
	.align		4
.L_32:
        /*0088*/ 	.byte	0x04, 0x17
        /*008a*/ 	.short	(.L_34 - .L_33)
.L_33:
        /*008c*/ 	.word	0x00000000
        /*0090*/ 	.short	0x0005
        /*0092*/ 	.short	0x0020
        /*0094*/ 	.byte	0x00, 0xf0, 0x11, 0x00


	//----- nvinfo : EIATTR_KPARAM_INFO
	.align		4
.L_34:
        /*0098*/ 	.byte	0x04, 0x17
        /*009a*/ 	.short	(.L_36 - .L_35)
.L_35:
        /*009c*/ 	.word	0x00000000
        /*00a0*/ 	.short	0x0004
        /*00a2*/ 	.short	0x001c
        /*00a4*/ 	.byte	0x00, 0xf0, 0x11, 0x00


	//----- nvinfo : EIATTR_KPARAM_INFO
	.align		4
.L_36:
        /*00a8*/ 	.byte	0x04, 0x17
        /*00aa*/ 	.short	(.L_38 - .L_37)
.L_37:
        /*00ac*/ 	.word	0x00000000
        /*00b0*/ 	.short	0x0003
        /*00b2*/ 	.short	0x0018
        /*00b4*/ 	.byte	0x00, 0xf0, 0x11, 0x00


	//----- nvinfo : EIATTR_KPARAM_INFO
	.align		4
.L_38:
        /*00b8*/ 	.byte	0x04, 0x17
        /*00ba*/ 	.short	(.L_40 - .L_39)
.L_39:
        /*00bc*/ 	.word	0x00000000
        /*00c0*/ 	.short	0x0002
        /*00c2*/ 	.short	0x0010
        /*00c4*/ 	.byte	0x00, 0xf4, 0x21, 0x00


	//----- nvinfo : EIATTR_KPARAM_INFO
	.align		4
.L_40:
        /*00c8*/ 	.byte	0x04, 0x17
        /*00ca*/ 	.short	(.L_42 - .L_41)
.L_41:
        /*00cc*/ 	.word	0x00000000
        /*00d0*/ 	.short	0x0001
        /*00d2*/ 	.short	0x0008
        /*00d4*/ 	.byte	0x00, 0xf4, 0x21, 0x00


	//----- nvinfo : EIATTR_KPARAM_INFO
	.align		4
.L_42:
        /*00d8*/ 	.byte	0x04, 0x17
        /*00da*/ 	.short	(.L_44 - .L_43)
.L_43:
        /*00dc*/ 	.word	0x00000000
        /*00e0*/ 	.short	0x0000
        /*00e2*/ 	.short	0x0000
        /*00e4*/ 	.byte	0x00, 0xf4, 0x21, 0x00


	//----- nvinfo : EIATTR_AT_ENTRY_FRAGMENTS
	.align		4
.L_44:
        /*00e8*/ 	.byte	0x04, 0x4f
        /*00ea*/ 	.short	(.L_46 - .L_45)


	//   ....[0]....
.L_45:
        /*00ec*/ 	.word	0x00000004


	//----- nvinfo : EIATTR_RESERVED_SMEM_USED
	.align		4
.L_46:
        /*00f0*/ 	.byte	0x01, 0x41
	.zero		2


	//----- nvinfo : EIATTR_SPARSE_MMA_MASK
	.align		4
        /*00f4*/ 	.byte	0x03, 0x50
        /*00f6*/ 	.short	0x0000


	//----- nvinfo : EIATTR_TCGEN05_1CTA_USED
	.align		4
        /*00f8*/ 	.byte	0x01, 0x51
	.zero		2


	//----- nvinfo : EIATTR_MAXREG_COUNT
	.align		4
        /*00fc*/ 	.byte	0x03, 0x1b
        /*00fe*/ 	.short	0x00ff


	//----- nvinfo : EIATTR_NUM_BARRIERS
	.align		4
        /*0100*/ 	.byte	0x02, 0x4c
        /*0102*/ 	.byte	0x01
	.zero		1


	//----- nvinfo : EIATTR_ANNOTATIONS
	.align		4
        /*0104*/ 	.byte	0x04, 0x55
        /*0106*/ 	.short	(.L_48 - .L_47)


	//   ....[0]....
.L_47:
        /*0108*/ 	.word	0x00000001
        /*010c*/ 	.byte	0x60, 0x0c, 0x00, 0x00, 0x01, 0x00, 0x00, 0x00, 0x00, 0x0d, 0x00, 0x00, 0x01, 0x00, 0x00, 0x00
        /* <DEDUP_REMOVED lines=21> */
        /*026c*/ 	.byte	0xd0, 0xea, 0x00, 0x00, 0x01, 0x00, 0x00, 0x00, 0xe0, 0xea, 0x00, 0x00


	//----- nvinfo : EIATTR_INT_WARP_WIDE_INSTR_OFFSETS
	.align		4
.L_48:
        /*0278*/ 	.byte	0x04, 0x31
        /*027a*/ 	.short	(.L_50 - .L_49)


	//   ....[0]....
.L_49:
        /*027c*/ 	.word	0x000040b0


	//   ....[1]....
        /*0280*/ 	.word	0x000040d0


	//   ....[2]....
        /*0284*/ 	.word	0x00004150


	//   ....[3]....
        /*0288*/ 	.word	0x0000f4a0


	//   ....[4]....
        /*028c*/ 	.word	0x0000f4f0


	//----- nvinfo : EIATTR_COOP_GROUP_MASK_REGIDS
	.align		4
.L_50:
        /*0290*/ 	.byte	0x04, 0x29
        /*0292*/ 	.short	(.L_52 - .L_51)


	//   ....[0]....
.L_51:
        /*0294*/ 	.word	0xffffffff


	//   ....[1]....
        /*0298*/ 	.word	0xffffffff


	//   ....[2]....
        /*029c*/ 	.word	0xffffffff


	//   ....[3]....
        /*02a0*/ 	.word	0xffffffff


	//----- nvinfo : EIATTR_COOP_GROUP_INSTR_OFFSETS
	.align		4
.L_52:
        /*02a4*/ 	.byte	0x04, 0x28
        /*02a6*/ 	.short	(.L_54 - .L_53)


	//   ....[0]....
.L_53:
        /*02a8*/ 	.word	0x00000070


	//   ....[1]....
        /*02ac*/ 	.word	0x00000330


	//   ....[2]....
        /*02b0*/ 	.word	0x0000f330


	//   ....[3]....
        /*02b4*/ 	.word	0x0000f5a0


	//----- nvinfo : EIATTR_VRC_CTA_INIT_COUNT
	.align		4
.L_54:
        /*02b8*/ 	.byte	0x02, 0x4a
        /*02ba*/ 	.byte	0x80
	.zero		1


	//----- nvinfo : EIATTR_MBARRIER_INSTR_OFFSETS
	.align		4
        /*02bc*/ 	.byte	0x04, 0x39
        /*02be*/ 	.short	(.L_56 - .L_55)


	//   ....[0]....
.L_55:
        /*02c0*/ 	.word	0x000041a0
        /*02c4*/ 	.word	0x000000ff
        /*02c8*/ 	.word	0x00000000
        /*02cc*/ 	.short	0x0100
        /*02ce*/ 	.byte	0x0a
	.zero		1


	//   ....[1]....
        /*02d0*/ 	.word	0x000041c0
        /*02d4*/ 	.word	0x000000ff
        /*02d8*/ 	.word	0x00038008
        /*02dc*/ 	.short	0x0100
        /*02de*/ 	.byte	0x0c
	.zero		1


	//   ....[2]....
        /*02e0*/ 	.word	0x0000c990
        /*02e4*/ 	.word	0x000000ff
        /*02e8*/ 	.word	0x00000000
        /*02ec*/ 	.short	0x010a
        /*02ee*/ 	.byte	0x1b
	.zero		1


	//   ....[3]....
        /*02f0*/ 	.word	0x0000e2b0
        /*02f4*/ 	.word	0x000000ff
        /*02f8*/ 	.word	0x00000000
        /*02fc*/ 	.short	0x010a
        /*02fe*/ 	.byte	0x0a
	.zero		1


	//   ....[4]....
        /*0300*/ 	.word	0x0000e3d0
        /*0304*/ 	.word	0x000000ff
        /*0308*/ 	.word	0x00038000
        /*030c*/ 	.short	0x0108
        /*030e*/ 	.byte	0x0c
	.zero		1


	//   ....[5]....
        /*0310*/ 	.word	0x0000e460
        /*0314*/ 	.word	0x000000ff
        /*0318*/ 	.word	0x00038008
        /*031c*/ 	.short	0x0108
        /*031e*/ 	.byte	0x0c
	.zero		1


	//   ....[6]....
        /*0320*/ 	.word	0x0000f5c0
        /*0324*/ 	.word	0x000000ff
        /*0328*/ 	.word	0x00000000
        /*032c*/ 	.short	0x010a
        /*032e*/ 	.byte	0x1b
	.zero		1


	//   ....[7]....
        /*0330*/ 	.word	0x0000f5f0
        /*0334*/ 	.word	0x000000ff
        /*0338*/ 	.word	0x00000000
        /*033c*/ 	.short	0x010a
        /*033e*/ 	.byte	0x0a
	.zero		1


	//----- nvinfo : EIATTR_NUM_MBARRIERS
	.align		4
.L_56:
        /*0340*/ 	.byte	0x03, 0x38
        /*0342*/ 	.short	0x0002


	//----- nvinfo : EIATTR_EXIT_INSTR_OFFSETS
	.align		4
        /*0344*/ 	.byte	0x04, 0x1c
        /*0346*/ 	.short	(.L_58 - .L_57)


	//   ....[0]....
.L_57:
        /*0348*/ 	.word	0x0000f5b0


	//----- nvinfo : EIATTR_REQNTID
	.align		4
.L_58:
        /*034c*/ 	.byte	0x04, 0x10
        /*034e*/ 	.short	(.L_60 - .L_59)
.L_59:
        /*0350*/ 	.word	0x00000080
        /*0354*/ 	.word	0x00000001
        /*0358*/ 	.word	0x00000001


	//----- nvinfo : EIATTR_CRS_STACK_SIZE
	.align		4
.L_60:
        /*035c*/ 	.byte	0x04, 0x1e
        /*035e*/ 	.short	(.L_62 - .L_61)
.L_61:
        /*0360*/ 	.word	0x00000000


	//----- nvinfo : EIATTR_CBANK_PARAM_SIZE
	.align		4
.L_62:
        /*0364*/ 	.byte	0x03, 0x19
        /*0366*/ 	.short	0x0050


	//----- nvinfo : EIATTR_PARAM_CBANK
	.align		4
        /*0368*/ 	.byte	0x04, 0x0a
        /*036a*/ 	.short	(.L_64 - .L_63)
	.align		4
.L_63:
        /*036c*/ 	.word	index@(.nv.constant0.matmul_kernel)
        /*0370*/ 	.short	0x0380
        /*0372*/ 	.short	0x0050


	//----- nvinfo : EIATTR_SW_WAR
	.align		4
.L_64:
        /*0374*/ 	.byte	0x04, 0x36
        /*0376*/ 	.short	(.L_66 - .L_65)
.L_65:
        /*0378*/ 	.word	0x00000008
.L_66:


//--------------------- .nv.compat                --------------------------
	.section	.nv.compat,"",@"SHT_CUDA_COMPAT_INFO"
	.align	4
        /*0000*/ 	.byte	0x02, 0x02, 0x02, 0x00, 0x02, 0x05, 0x05, 0x00, 0x02, 0x03, 0x00, 0x00, 0x02, 0x06, 0x01, 0x00


//--------------------- .nv.callgraph             --------------------------
	.section	.nv.callgraph,"",@"SHT_CUDA_CALLGRAPH"
	.align	4
	.sectionentsize	8
	.align		4
        /*0000*/ 	.word	0x00000000
	.align		4
        /*0004*/ 	.word	0xffffffff
	.align		4
        /*0008*/ 	.word	0x00000000
	.align		4
        /*000c*/ 	.word	0xfffffffe
	.align		4
        /*0010*/ 	.word	0x00000000
	.align		4
        /*0014*/ 	.word	0xfffffffd
	.align		4
        /*0018*/ 	.word	0x00000000
	.align		4
        /*001c*/ 	.word	0xfffffffc


//--------------------- .text.matmul_kernel       --------------------------
	.section	.text.matmul_kernel,"ax",@progbits
	.align	128
        .global         matmul_kernel
        .type           matmul_kernel,@function
        .size           matmul_kernel,(.L_x_20 - matmul_kernel)
        .other          matmul_kernel,@"STO_CUDA_ENTRY STV_DEFAULT"
matmul_kernel:
.text.matmul_kernel:
[----:B------:R-:W1:Y:S01]  /*0000*/  LDC R1, c[0x0][0x37c] ;  /* 0x0000df00ff017b82 */ /* 0x000e620000000800 */
[----:B------:R-:W2:Y:S01]  /*0010*/  S2R R0, SR_TID.X ;  /* 0x0000000000007919 */ /* 0x000ea20000002100 */
[----:B-1----:R-:W-:Y:S01]  /*0020*/  VIADD R1, R1, 0xffffffa0 ;  /* 0xffffffa001017836 */ /* 0x002fe20000000000 */
[----:B--2---:R-:W-:-:S13]  /*0030*/  ISETP.GE.U32.AND P0, PT, R0, 0x20, PT ;  /* 0x000000200000780c */ /* 0x004fda0003f06070 */
[----:B------:R-:W-:Y:S02]  /*0040*/  VOTEU.ANY UP0, P0 ;  /* 0x0000000000ff7886 */ /* 0x000fe40000000100 */
[----:B------:R-:W-:Y:S05]  /*0050*/  BRA.U UP0, `(.L_x_0) ;  /* 0x0000000100b87547 */ /* 0x000fea000b800000 */
[----:B------:R-:W1:Y:S01]  /*0060*/  S2UR UR6, SR_CgaCtaId ;  /* 0x00000000000679c3 */ /* 0x000e620000008800 */
[----:B------:R-:W-:Y:S01]  /*0070*/  NOP ;  /* 0x0000000000007918 */ /* 0x000fe20000000000 */
[----:B------:R-:W-:Y:S02]  /*0080*/  UMOV UR4, 0x40 ;  /* 0x0000004000047882 */ /* 0x000fe40000000000 */
[----:B-1----:R-:W-:-:S09]  /*0090*/  ULEA UR4, UR6, UR4, 0x18 ;  /* 0x0000000406047291 */ /* 0x002fd2000f8ec0ff */
[----:B------:R-:W1:Y:S01]  /*00a0*/  LDS.U8 R0, [UR4] ;  /* 0x00000004ff007984 */ /* 0x000e620008000000 */
[----:B------:R-:W-:Y:S02]  /*00b0*/  UMOV UR4, 0x400 ;  /* 0x0000040000047882 */ /* 0x000fe40000000000 */
[----:B------:R-:W-:Y:S01]  /*00c0*/  ULEA UR4, UR6, UR4, 0x18 ;  /* 0x0000000406047291 */ /* 0x000fe2000f8ec0ff */
[----:B-1----:R-:W-:-:S13]  /*00d0*/  ISETP.NE.AND P0, PT, R0, RZ, PT ;  /* 0x000000ff0000720c */ /* 0x002fda0003f05270 */
[----:B------:R-:W-:Y:S05]  /*00e0*/  @P0 BRA `(.L_x_1) ;  /* 0x00000000007c0947 */ /* 0x000fea0003800000 */
[----:B------:R-:W-:-:S13]  /*00f0*/  ELECT P0, URZ, PT ;  /* 0x0000000000ff782f */ /* 0x000fda0003800000 */
[----:B------:R-:W-:Y:S05]  /*0100*/  @!P0 BRA `(.L_x_2) ;  /* 0x0000000000848947 */ /* 0x000fea0003800000 */
[----:B------:R-:W-:Y:S01]  /*0110*/  UMOV UR5, 0x2 ;  /* 0x0000000200057882 */ /* 0x000fe20000000000 */
[----:B------:R-:W-:Y:S02]  /*0120*/  IMAD.MOV.U32 R4, RZ, RZ, 0x1 ;  /* 0x00000001ff047424 */ /* 0x000fe400078e00ff */
[----:B------:R-:W-:Y:S02]  /*0130*/  IMAD.MOV.U32 R5, RZ, RZ, 0x3 ;  /* 0x00000003ff057424 */ /* 0x000fe400078e00ff */
[----:B------:R-:W-:Y:S04]  /*0140*/  DEPBAR.LE SB1, 0x36 ;  /* 0x00009d800000791a */ /* 0x000fe80000000000 */
[----:B------:R-:W1:Y:S02]  /*0150*/  UTCATOMSWS.FIND_AND_SET.ALIGN UP1, UR5, UR5 ;  /* 0x00000005000575e3 */ /* 0x000e640008020800 */
[----:B-1----:R-:W-:-:S04]  /*0160*/  PLOP3.LUT P0, PT, PT, PT, UP1, 0x80, 0x8 ;  /* 0x000000000008781c */ /* 0x002fc80003f0f018 */
[----:B------:R-:W-:-:S04]  /*0170*/  SEL R0, RZ, 0xffffffff, !P0 ;  /* 0xffffffffff007807 */ /* 0x000fc80004000000 */
[----:B------:R-:W-:Y:S01]  /*0180*/  ISETP.NE.AND P0, PT, R0, RZ, PT ;  /* 0x000000ff0000720c */ /* 0x000fe20003f05270 */
[----:B------:R-:W-:-:S12]  /*0190*/  IMAD.U32 R0, RZ, RZ, UR5 ;  /* 0x00000005ff007e24 */ /* 0x000fd8000f8e00ff */
[----:B------:R-:W-:Y:S05]  /*01a0*/  @P0 BRA `(.L_x_3) ;  /* 0x0000000000240947 */ /* 0x000fea0003800000 */
.L_x_4:
[----:B------:R-:W-:Y:S05]  /*01b0*/  NANOSLEEP 0x64 ;  /* 0x000000640000795d */ /* 0x000fea0003800000 */
[----:B------:R-:W-:-:S05]  /*01c0*/  UMOV UR5, 0x2 ;  /* 0x0000000200057882 */ /* 0x000fca0000000000 */
[----:B------:R-:W-:Y:S04]  /*01d0*/  DEPBAR.LE SB1, 0x36 ;  /* 0x00009d800000791a */ /* 0x000fe80000000000 */
[----:B------:R-:W1:Y:S02]  /*01e0*/  UTCATOMSWS.FIND_AND_SET.ALIGN UP1, UR5, UR5 ;  /* 0x00000005000575e3 */ /* 0x000e640008020800 */
[----:B-1----:R-:W-:-:S04]  /*01f0*/  PLOP3.LUT P0, PT, PT, PT, UP1, 0x80, 0x8 ;  /* 0x000000000008781c */ /* 0x002fc80003f0f018 */
[----:B------:R-:W-:-:S04]  /*0200*/  SEL R0, RZ, 0xffffffff, !P0 ;  /* 0xffffffffff007807 */ /* 0x000fc80004000000 */
[----:B------:R-:W-:Y:S01]  /*0210*/  ISETP.NE.AND P0, PT, R0, RZ, PT ;  /* 0x000000ff0000720c */ /* 0x000fe20003f05270 */
[----:B------:R-:W-:-:S12]  /*0220*/  IMAD.U32 R0, RZ, RZ, UR5 ;  /* 0x00000005ff007e24 */ /* 0x000fd8000f8e00ff */
[----:B------:R-:W-:Y:S05]  /*0230*/  @!P0 BRA `(.L_x_4) ;  /* 0xfffffffc00dc8947 */ /* 0x000fea000383ffff */
.L_x_3:
[C---:B------:R-:W-:Y:S01]  /*0240*/  VIADD R3, R0.reuse, 0x10 ;  /* 0x0000001000037836 */ /* 0x040fe20000000000 */
[----:B------:R-:W-:Y:S01]  /*0250*/  UMOV UR5, 0x50 ;  /* 0x0000005000057882 */ /* 0x000fe20000000000 */
[----:B------:R-:W-:Y:S01]  /*0260*/  SHF.L.U32 R2, R5, R0, RZ ;  /* 0x0000000005027219 */ /* 0x000fe200000006ff */
[----:B------:R-:W-:Y:S01]  /*0270*/  ULEA UR5, UR6, UR5, 0x18 ;  /* 0x0000000506057291 */ /* 0x000fe2000f8ec0ff */
[----:B------:R-:W-:Y:S01]  /*0280*/  IMAD.SHL.U32 R0, R0, 0x20, RZ ;  /* 0x0000002000007824 */ /* 0x000fe200078e00ff */
[----:B------:R-:W-:-:S04]  /*0290*/  SHF.L.U32 R3, R4, R3, RZ ;  /* 0x0000000304037219 */ /* 0x000fc800000006ff */
[----:B------:R-:W-:-:S05]  /*02a0*/  LOP3.LUT R2, R3, R2, RZ, 0xfc, !PT ;  /* 0x0000000203027212 */ /* 0x000fca00078efcff */
[----:B------:R1:W-:Y:S04]  /*02b0*/  ATOMS.OR RZ, [UR5], R2 ;  /* 0x00000002ffff798c */ /* 0x0003e8000b000005 */
[----:B------:R1:W-:Y:S01]  /*02c0*/  STS [UR4], R0 ;  /* 0x00000000ff007988 */ /* 0x0003e20008000804 */
[----:B------:R-:W-:Y:S05]  /*02d0*/  BRA `(.L_x_2) ;  /* 0x0000000000107947 */ /* 0x000fea0003800000 */
.L_x_1:
[----:B------:R-:W-:Y:S01]  /*02e0*/  IMAD.MOV.U32 R0, RZ, RZ, -0x1 ;  /* 0xffffffffff007424 */ /* 0x000fe200078e00ff */
[----:B------:R-:W-:-:S04]  /*02f0*/  MOV R2, 0x320 ;  /* 0x0000032000027802 */ /* 0x000fc80000000f00 */
[----:B------:R1:W-:Y:S03]  /*0300*/  STS [UR4], R0 ;  /* 0x00000000ff007988 */ /* 0x0003e60008000804 */
[----:B-1----:R-:W-:Y:S05]  /*0310*/  CALL.REL.NOINC `($__internal_1_$__cuda_sm10x_tcgen05_guardrail_trap_phase_invalid_during_alloc) ;  /* 0x000000f000cc7944 */ /* 0x002fea0003c00000 */
.L_x_2:
[----:B------:R-:W-:Y:S05]  /*0320*/  WARPSYNC.ALL ;  /* 0x0000000000007948 */ /* 0x000fea0003800000 */
[----:B------:R-:W-:Y:S01]  /*0330*/  NOP ;  /* 0x0000000000007918 */ /* 0x000fe20000000000 */
.L_x_0:
[----:B------:R-:W2:Y:S01]  /*0340*/  LDC.64 R48, c[0x0][0x398] ;  /* 0x0000e600ff307b82 */ /* 0x000ea20000000a00 */
[----:B------:R-:W3:Y:S01]  /*0350*/  S2R R7, SR_CTAID.X ;  /* 0x0000000000077919 */ /* 0x000ee20000002500 */
[----:B------:R-:W-:Y:S01]  /*0360*/  UMOV UR12, 0x400 ;  /* 0x00000400000c7882 */ /* 0x000fe20000000000 */
[----:B------:R-:W4:Y:S01]  /*0370*/  LDCU UR5, c[0x0][0x3a4] ;  /* 0x00007480ff0577ac */ /* 0x000f220008000800 */
[----:B------:R-:W5:Y:S01]  /*0380*/  S2R R60, SR_TID.X ;  /* 0x00000000003c7919 */ /* 0x000f620000002100 */
[----:B------:R-:W1:Y:S03]  /*0390*/  LDCU.128 UR16, c[0x0][0x380] ;  /* 0x00007000ff1077ac */ /* 0x000e660008000c00 */
[----:B------:R-:W1:Y:S02]  /*03a0*/  S2UR UR4, SR_CgaCtaId ;  /* 0x00000000000479c3 */ /* 0x000e640000008800 */
[----:B-12---:R-:W-:Y:S01]  /*03b0*/  VIADD R0, R49, 0x3f ;  /* 0x0000003f31007836 */ /* 0x006fe20000000000 */
[----:B------:R-:W-:-:S04]  /*03c0*/  IABS R59, R48 ;  /* 0x00000030003b7213 */ /* 0x000fc80000000000 */
[----:B------:R-:W-:Y:S01]  /*03d0*/  SHF.R.S32.HI R3, RZ, 0x1f, R0 ;  /* 0x0000001fff037819 */ /* 0x000fe20000011400 */
[----:B------:R-:W-:-:S03]  /*03e0*/  ULEA UR12, UR4, UR12, 0x18 ;  /* 0x0000000c040c7291 */ /* 0x000fc6000f8ec0ff */
[----:B------:R-:W-:Y:S02]  /*03f0*/  LEA.HI R3, R3, R0, RZ, 0x6 ;  /* 0x0000000003037211 */ /* 0x000fe400078f30ff */
[----:B---3--:R-:W-:Y:S02]  /*0400*/  IABS R8, R7 ;  /* 0x0000000700087213 */ /* 0x008fe40000000000 */
[----:B------:R-:W-:Y:S02]  /*0410*/  SHF.R.S32.HI R3, RZ, 0x6, R3 ;  /* 0x00000006ff037819 */ /* 0x000fe40000011403 */
[----:B-----5:R-:W-:-:S03]  /*0420*/  LOP3.LUT R135, R60, 0x3f, RZ, 0xc0, !PT ;  /* 0x0000003f3c877812 */ /* 0x020fc600078ec0ff */
[----:B------:R-:W-:-:S05]  /*0430*/  IMAD.SHL.U32 R4, R3, 0x8, RZ ;  /* 0x0000000803047824 */ /* 0x000fca00078e00ff */
[-C--:B------:R-:W-:Y:S02]  /*0440*/  IABS R5, R4.reuse ;  /* 0x0000000400057213 */ /* 0x080fe40000000000 */
[----:B------:R-:W-:Y:S02]  /*0450*/  IABS R10, R4 ;  /* 0x00000004000a7213 */ /* 0x000fe40000000000 */
[----:B------:R-:W1:Y:S08]  /*0460*/  I2F.RP R0, R5 ;  /* 0x0000000500007306 */ /* 0x000e700000209400 */
[----:B-1----:R-:W1:Y:S02]  /*0470*/  MUFU.RCP R0, R0 ;  /* 0x0000000000007308 */ /* 0x002e640000001000 */
[----:B-1----:R-:W-:-:S02]  /*0480*/  VIADD R2, R0, 0xffffffe ;  /* 0x0ffffffe00027836 */ /* 0x002fc40000000000 */
[----:B------:R-:W-:-:S04]  /*0490*/  IMAD.MOV R0, RZ, RZ, -R10 ;  /* 0x000000ffff007224 */ /* 0x000fc800078e0a0a */
[----:B------:R1:W2:Y:S02]  /*04a0*/  F2I.FTZ.U32.TRUNC.NTZ R3, R2 ;  /* 0x0000000200037305 */ /* 0x0002a4000021f000 */
[----:B-1----:R-:W-:Y:S02]  /*04b0*/  IMAD.MOV.U32 R2, RZ, RZ, RZ ;  /* 0x000000ffff027224 */ /* 0x002fe400078e00ff */
[----:B--2---:R-:W-:-:S04]  /*04c0*/  IMAD.MOV R6, RZ, RZ, -R3 ;  /* 0x000000ffff067224 */ /* 0x004fc800078e0a03 */
[----:B------:R-:W-:Y:S02]  /*04d0*/  IMAD R9, R6, R5, RZ ;  /* 0x0000000506097224 */ /* 0x000fe400078e02ff */
[----:B------:R-:W-:Y:S02]  /*04e0*/  IMAD.MOV.U32 R6, RZ, RZ, R8 ;  /* 0x000000ffff067224 */ /* 0x000fe400078e0008 */
[----:B------:R-:W-:-:S06]  /*04f0*/  IMAD.HI.U32 R3, R3, R9, R2 ;  /* 0x0000000903037227 */ /* 0x000fcc00078e0002 */
[----:B------:R-:W-:-:S04]  /*0500*/  IMAD.HI.U32 R3, R3, R6, RZ ;  /* 0x0000000603037227 */ /* 0x000fc800078e00ff */
[----:B------:R-:W-:Y:S01]  /*0510*/  IMAD R0, R3, R0, R6 ;  /* 0x0000000003007224 */ /* 0x000fe200078e0206 */
[----:B------:R-:W-:Y:S04]  /*0520*/  BAR.SYNC.DEFER_BLOCKING 0x0 ;  /* 0x0000000000007b1d */ /* 0x000fe80000010000 */
[----:B------:R-:W-:-:S13]  /*0530*/  ISETP.GT.U32.AND P1, PT, R5, R0, PT ;  /* 0x000000000500720c */ /* 0x000fda0003f24070 */
[----:B------:R-:W-:Y:S02]  /*0540*/  @!P1 IMAD.IADD R0, R0, 0x1, -R5 ;  /* 0x0000000100009824 */ /* 0x000fe400078e0a05 */
[----:B------:R-:W-:Y:S01]  /*0550*/  @!P1 VIADD R3, R3, 0x1 ;  /* 0x0000000103039836 */ /* 0x000fe20000000000 */
[----:B------:R-:W-:Y:S02]  /*0560*/  ISETP.NE.AND P1, PT, R4, RZ, PT ;  /* 0x000000ff0400720c */ /* 0x000fe40003f25270 */
[----:B------:R-:W-:Y:S02]  /*0570*/  ISETP.GE.U32.AND P0, PT, R0, R5, PT ;  /* 0x000000050000720c */ /* 0x000fe40003f06070 */
[----:B------:R-:W-:-:S04]  /*0580*/  LOP3.LUT R0, R7, R4, RZ, 0x3c, !PT ;  /* 0x0000000407007212 */ /* 0x000fc800078e3cff */
[----:B------:R-:W-:Y:S01]  /*0590*/  ISETP.GE.AND P2, PT, R0, RZ, PT ;  /* 0x000000ff0000720c */ /* 0x000fe20003f46270 */
[----:B------:R-:W-:-:S06]  /*05a0*/  VIADD R0, R48, 0x3f ;  /* 0x0000003f30007836 */ /* 0x000fcc0000000000 */
[----:B------:R-:W-:-:S04]  /*05b0*/  @P0 VIADD R3, R3, 0x1 ;  /* 0x0000000103030836 */ /* 0x000fc80000000000 */
[----:B------:R-:W-:Y:S01]  /*05c0*/  IMAD.MOV.U32 R2, RZ, RZ, R3 ;  /* 0x000000ffff027224 */ /* 0x000fe200078e0003 */
[----:B------:R-:W-:-:S03]  /*05d0*/  SHF.R.S32.HI R3, RZ, 0x1f, R0 ;  /* 0x0000001fff037819 */ /* 0x000fc60000011400 */
[----:B------:R-:W-:Y:S01]  /*05e0*/  @!P2 IMAD.MOV R2, RZ, RZ, -R2 ;  /* 0x000000ffff02a224 */ /* 0x000fe200078e0a02 */
[----:B------:R-:W-:Y:S02]  /*05f0*/  @!P1 LOP3.LUT R2, RZ, R4, RZ, 0x33, !PT ;  /* 0x00000004ff029212 */ /* 0x000fe400078e33ff */
[----:B------:R-:W-:Y:S02]  /*0600*/  LEA.HI R3, R3, R0, RZ, 0x6 ;  /* 0x0000000003037211 */ /* 0x000fe400078f30ff */
[----:B------:R-:W-:Y:S01]  /*0610*/  IABS R0, R49 ;  /* 0x0000003100007213 */ /* 0x000fe20000000000 */
[----:B------:R-:W-:Y:S02]  /*0620*/  IMAD.SHL.U32 R16, R2, 0x8, RZ ;  /* 0x0000000802107824 */ /* 0x000fe400078e00ff */
[----:B------:R-:W-:-:S03]  /*0630*/  IMAD.MOV R2, RZ, RZ, -R2 ;  /* 0x000000ffff027224 */ /* 0x000fc600078e0a02 */
[----:B------:R-:W-:Y:S01]  /*0640*/  LEA.HI.SX32 R3, R3, -R16, 0x1a ;  /* 0x8000001003037211 */ /* 0x000fe200078fd2ff */
[----:B------:R-:W-:Y:S02]  /*0650*/  IMAD R20, R4, R2, R7 ;  /* 0x0000000204147224 */ /* 0x000fe400078e0207 */
[----:B------:R-:W-:Y:S01]  /*0660*/  IMAD.MOV.U32 R2, RZ, RZ, RZ ;  /* 0x000000ffff027224 */ /* 0x000fe200078e00ff */
[----:B------:R-:W-:Y:S01]  /*0670*/  VIMNMX R9, PT, PT, R3, 0x8, PT ;  /* 0x0000000803097848 */ /* 0x000fe20003fe0100 */
[----:B------:R-:W1:Y:S01]  /*0680*/  I2F.RP R7, R0 ;  /* 0x0000000000077306 */ /* 0x000e620000209400 */
[----:B------:R-:W-:Y:S02]  /*0690*/  IABS R4, R20 ;  /* 0x0000001400047213 */ /* 0x000fe40000000000 */
[-C--:B------:R-:W-:Y:S02]  /*06a0*/  IABS R8, R9.reuse ;  /* 0x0000000900087213 */ /* 0x080fe40000000000 */
[----:B------:R-:W-:-:S03]  /*06b0*/  IABS R6, R9 ;  /* 0x0000000900067213 */ /* 0x000fc60000000000 */
[----:B------:R-:W2:Y:S08]  /*06c0*/  I2F.RP R5, R8 ;  /* 0x0000000800057306 */ /* 0x000eb00000209400 */
[----:B-1----:R-:W-:Y:S08]  /*06d0*/  MUFU.RCP R7, R7 ;  /* 0x0000000700077308 */ /* 0x002ff00000001000 */
[----:B--2---:R-:W1:Y:S02]  /*06e0*/  MUFU.RCP R5, R5 ;  /* 0x0000000500057308 */ /* 0x004e640000001000 */
[----:B-1----:R-:W-:-:S06]  /*06f0*/  VIADD R3, R5, 0xffffffe ;  /* 0x0ffffffe05037836 */ /* 0x002fcc0000000000 */
[----:B------:R-:W1:Y:S02]  /*0700*/  F2I.FTZ.U32.TRUNC.NTZ R3, R3 ;  /* 0x0000000300037305 */ /* 0x000e64000021f000 */
[----:B-1----:R-:W-:-:S04]  /*0710*/  IMAD.MOV R11, RZ, RZ, -R3 ;  /* 0x000000ffff0b7224 */ /* 0x002fc800078e0a03 */
[----:B------:R-:W-:Y:S01]  /*0720*/  IMAD R5, R11, R8, RZ ;  /* 0x000000080b057224 */ /* 0x000fe200078e02ff */
[----:B------:R-:W-:-:S03]  /*0730*/  SHF.R.U32.HI R11, RZ, 0x6, R60 ;  /* 0x00000006ff0b7819 */ /* 0x000fc6000001163c */
[----:B------:R-:W-:Y:S01]  /*0740*/  IMAD.HI.U32 R2, R3, R5, R2 ;  /* 0x0000000503027227 */ /* 0x000fe200078e0002 */
[----:B------:R-:W-:-:S03]  /*0750*/  SGXT.U32 R11, R11, 0x1 ;  /* 0x000000010b0b781a */ /* 0x000fc60000000000 */
[----:B------:R-:W-:Y:S01]  /*0760*/  IMAD.MOV.U32 R3, RZ, RZ, R4 ;  /* 0x000000ffff037224 */ /* 0x000fe200078e0004 */
[C---:B------:R-:W-:Y:S01]  /*0770*/  LOP3.LUT R212, R11.reuse, 0x2, RZ, 0xfc, !PT ;  /* 0x000000020bd47812 */ /* 0x040fe200078efcff */
[----:B------:R-:W-:Y:S01]  /*0780*/  IMAD.MOV R4, RZ, RZ, -R6 ;  /* 0x000000ffff047224 */ /* 0x000fe200078e0a06 */
[C---:B------:R-:W-:Y:S01]  /*0790*/  LOP3.LUT R211, R11.reuse, 0x20, RZ, 0xfc, !PT ;  /* 0x000000200bd37812 */ /* 0x040fe200078efcff */
[----:B------:R-:W-:Y:S01]  /*07a0*/  IMAD.HI.U32 R2, R2, R3, RZ ;  /* 0x0000000302027227 */ /* 0x000fe200078e00ff */
[----:B------:R-:W1:Y:S01]  /*07b0*/  I2F.RP R6, R59 ;  /* 0x0000003b00067306 */ /* 0x000e620000209400 */
[C---:B------:R-:W-:Y:S02]  /*07c0*/  LOP3.LUT R210, R11.reuse, 0x22, RZ, 0xfc, !PT ;  /* 0x000000220bd27812 */ /* 0x040fe400078efcff */
[----:B------:R-:W-:Y:S01]  /*07d0*/  IMAD R3, R2, R4, R3 ;  /* 0x0000000402037224 */ /* 0x000fe200078e0203 */
[----:B------:R-:W-:Y:S01]  /*07e0*/  LOP3.LUT R209, R11, 0x4, RZ, 0xfc, !PT ;  /* 0x000000040bd17812 */ /* 0x000fe200078efcff */
[----:B------:R-:W-:Y:S01]  /*07f0*/  VIADD R4, R7, 0xffffffe ;  /* 0x0ffffffe07047836 */ /* 0x000fe20000000000 */
[----:B------:R-:W-:-:S02]  /*0800*/  LOP3.LUT R189, R11, 0x26, RZ, 0xfc, !PT ;  /* 0x000000260bbd7812 */ /* 0x000fc400078efcff */
[----:B------:R-:W-:Y:S01]  /*0810*/  ISETP.GT.U32.AND P1, PT, R8, R3, PT ;  /* 0x000000030800720c */ /* 0x000fe20003f24070 */
[----:B------:R2:W3:Y:S01]  /*0820*/  F2I.FTZ.U32.TRUNC.NTZ R5, R4 ;  /* 0x0000000400057305 */ /* 0x0004e2000021f000 */
[C---:B------:R-:W-:Y:S02]  /*0830*/  LOP3.LUT R196, R11.reuse, 0x24, RZ, 0xfc, !PT ;  /* 0x000000240bc47812 */ /* 0x040fe400078efcff */
[C---:B------:R-:W-:Y:S02]  /*0840*/  LOP3.LUT R198, R11.reuse, 0x6, RZ, 0xfc, !PT ;  /* 0x000000060bc67812 */ /* 0x040fe400078efcff */
[C---:B------:R-:W-:Y:S02]  /*0850*/  LOP3.LUT R184, R11.reuse, 0x28, RZ, 0xfc, !PT ;  /* 0x000000280bb87812 */ /* 0x040fe400078efcff */
[C---:B------:R-:W-:Y:S01]  /*0860*/  LOP3.LUT R185, R11.reuse, 0xa, RZ, 0xfc, !PT ;  /* 0x0000000a0bb97812 */ /* 0x040fe200078efcff */
[----:B-1----:R-:W1:Y:S01]  /*0870*/  MUFU.RCP R6, R6 ;  /* 0x0000000600067308 */ /* 0x002e620000001000 */
[----:B--2---:R-:W-:Y:S01]  /*0880*/  IMAD.MOV.U32 R4, RZ, RZ, RZ ;  /* 0x000000ffff047224 */ /* 0x004fe200078e00ff */
[----:B------:R-:W-:-:S02]  /*0890*/  LOP3.LUT R188, R11, 0x8, RZ, 0xfc, !PT ;  /* 0x000000080bbc7812 */ /* 0x000fc400078efcff */
[----:B------:R-:W-:Y:S01]  /*08a0*/  @!P1 IMAD.IADD R3, R3, 0x1, -R8 ;  /* 0x0000000103039824 */ /* 0x000fe200078e0a08 */
[----:B------:R-:W-:Y:S01]  /*08b0*/  LOP3.LUT R177, R11, 0xe, RZ, 0xfc, !PT ;  /* 0x0000000e0bb17812 */ /* 0x000fe200078efcff */
[----:B------:R-:W-:Y:S01]  /*08c0*/  @!P1 VIADD R2, R2, 0x1 ;  /* 0x0000000102029836 */ /* 0x000fe20000000000 */
[----:B------:R-:W-:Y:S01]  /*08d0*/  ISETP.NE.AND P1, PT, R9, RZ, PT ;  /* 0x000000ff0900720c */ /* 0x000fe20003f25270 */
[--C-:B---3--:R-:W-:Y:S01]  /*08e0*/  IMAD.MOV R7, RZ, RZ, -R5.reuse ;  /* 0x000000ffff077224 */ /* 0x108fe200078e0a05 */
[----:B------:R-:W-:Y:S02]  /*08f0*/  ISETP.GE.U32.AND P0, PT, R3, R8, PT ;  /* 0x000000080300720c */ /* 0x000fe40003f06070 */
[----:B------:R-:W-:Y:S01]  /*0900*/  LOP3.LUT R3, R20, R9, RZ, 0x3c, !PT ;  /* 0x0000000914037212 */ /* 0x000fe200078e3cff */
[----:B------:R-:W-:Y:S01]  /*0910*/  IMAD R7, R7, R0, RZ ;  /* 0x0000000007077224 */ /* 0x000fe200078e02ff */
[----:B------:R-:W-:Y:S02]  /*0920*/  LOP3.LUT R183, R11, 0xc, RZ, 0xfc, !PT ;  /* 0x0000000c0bb77812 */ /* 0x000fe400078efcff */
[----:B------:R-:W-:Y:S01]  /*0930*/  ISETP.GE.AND P2, PT, R3, RZ, PT ;  /* 0x000000ff0300720c */ /* 0x000fe20003f46270 */
[----:B------:R-:W-:Y:S01]  /*0940*/  IMAD.HI.U32 R5, R5, R7, R4 ;  /* 0x0000000705057227 */ /* 0x000fe200078e0004 */
[----:B------:R-:W-:-:S02]  /*0950*/  LOP3.LUT R182, R11, 0x2a, RZ, 0xfc, !PT ;  /* 0x0000002a0bb67812 */ /* 0x000fc400078efcff */
[C---:B------:R-:W-:Y:S01]  /*0960*/  LOP3.LUT R174, R11.reuse, 0x10, RZ, 0xfc, !PT ;  /* 0x000000100bae7812 */ /* 0x040fe200078efcff */
[----:B-1----:R-:W-:Y:S01]  /*0970*/  VIADD R6, R6, 0xffffffe ;  /* 0x0ffffffe06067836 */ /* 0x002fe20000000000 */
[C---:B------:R-:W-:Y:S01]  /*0980*/  LOP3.LUT R175, R11.reuse, 0x2e, RZ, 0xfc, !PT ;  /* 0x0000002e0baf7812 */ /* 0x040fe200078efcff */
[----:B------:R-:W-:Y:S01]  /*0990*/  @P0 VIADD R2, R2, 0x1 ;  /* 0x0000000102020836 */ /* 0x000fe20000000000 */
[C---:B------:R-:W-:Y:S01]  /*09a0*/  LOP3.LUT R176, R11.reuse, 0x2c, RZ, 0xfc, !PT ;  /* 0x0000002c0bb07812 */ /* 0x040fe200078efcff */
[----:B------:R-:W1:Y:S01]  /*09b0*/  F2I.FTZ.U32.TRUNC.NTZ R3, R6 ;  /* 0x0000000600037305 */ /* 0x000e62000021f000 */
[C---:B------:R-:W-:Y:S02]  /*09c0*/  LOP3.LUT R167, R11.reuse, 0x32, RZ, 0xfc, !PT ;  /* 0x000000320ba77812 */ /* 0x040fe400078efcff */
[----:B------:R-:W-:Y:S01]  /*09d0*/  LOP3.LUT R168, R11, 0x30, RZ, 0xfc, !PT ;  /* 0x000000300ba87812 */ /* 0x000fe200078efcff */
[----:B------:R-:W-:Y:S01]  /*09e0*/  @!P2 IMAD.MOV R2, RZ, RZ, -R2 ;  /* 0x000000ffff02a224 */ /* 0x000fe200078e0a02 */
[----:B------:R-:W-:-:S02]  /*09f0*/  @!P1 LOP3.LUT R2, RZ, R9, RZ, 0x33, !PT ;  /* 0x00000009ff029212 */ /* 0x000fc400078e33ff */
[C---:B------:R-:W-:Y:S02]  /*0a00*/  LOP3.LUT R169, R11.reuse, 0x12, RZ, 0xfc, !PT ;  /* 0x000000120ba97812 */ /* 0x040fe400078efcff */
[C---:B------:R-:W-:Y:S01]  /*0a10*/  LOP3.LUT R156, R11.reuse, 0x34, RZ, 0xfc, !PT ;  /* 0x000000340b9c7812 */ /* 0x040fe200078efcff */
[----:B------:R-:W-:Y:S01]  /*0a20*/  IMAD.SHL.U32 R8, R2, 0x40, RZ ;  /* 0x0000004002087824 */ /* 0x000fe200078e00ff */
[C---:B------:R-:W-:Y:S01]  /*0a30*/  LOP3.LUT R157, R11.reuse, 0x16, RZ, 0xfc, !PT ;  /* 0x000000160b9d7812 */ /* 0x040fe200078efcff */
[----:B------:R-:W-:Y:S01]  /*0a40*/  IMAD.MOV R4, RZ, RZ, -R2 ;  /* 0x000000ffff047224 */ /* 0x000fe200078e0a02 */
[----:B------:R-:W-:Y:S02]  /*0a50*/  LOP3.LUT R166, R11, 0x14, RZ, 0xfc, !PT ;  /* 0x000000140ba67812 */ /* 0x000fe400078efcff */
[C-C-:B------:R-:W-:Y:S01]  /*0a60*/  LOP3.LUT R52, R8.reuse, 0x2, R11.reuse, 0xfe, !PT ;  /* 0x0000000208347812 */ /* 0x140fe200078efe0b */
[----:B------:R-:W-:Y:S01]  /*0a70*/  IMAD R4, R9, R4, R20 ;  /* 0x0000000409047224 */ /* 0x000fe200078e0214 */
[----:B------:R-:W-:Y:S01]  /*0a80*/  LOP3.LUT R50, R8, 0x4, R11, 0xfe, !PT ;  /* 0x0000000408327812 */ /* 0x000fe200078efe0b */
[----:B-1----:R-:W-:Y:S01]  /*0a90*/  IMAD.MOV R2, RZ, RZ, -R3 ;  /* 0x000000ffff027224 */ /* 0x002fe200078e0a03 */
[----:B------:R-:W-:Y:S01]  /*0aa0*/  IABS R12, R52 ;  /* 0x00000034000c7213 */ /* 0x000fe20000000000 */
[----:B------:R-:W-:Y:S01]  /*0ab0*/  IMAD.IADD R4, R16, 0x1, R4 ;  /* 0x0000000110047824 */ /* 0x000fe200078e0204 */
[----:B------:R-:W-:Y:S01]  /*0ac0*/  IABS R14, R50 ;  /* 0x00000032000e7213 */ /* 0x000fe20000000000 */
[----:B------:R-:W-:Y:S01]  /*0ad0*/  IMAD.MOV.U32 R20, RZ, RZ, R2 ;  /* 0x000000ffff147224 */ /* 0x000fe200078e0002 */
[C-C-:B------:R-:W-:Y:S01]  /*0ae0*/  LOP3.LUT R40, R8.reuse, 0xc, R11.reuse, 0xfe, !PT ;  /* 0x0000000c08287812 */ /* 0x140fe200078efe0b */
[----:B------:R-:W-:Y:S01]  /*0af0*/  IMAD.HI.U32 R7, R5, R12, RZ ;  /* 0x0000000c05077227 */ /* 0x000fe200078e00ff */
[----:B------:R-:W-:-:S02]  /*0b00*/  LOP3.LUT R30, R8, 0x16, R11, 0xfe, !PT ;  /* 0x00000016081e7812 */ /* 0x000fc400078efe0b */
[----:B------:R-:W-:Y:S01]  /*0b10*/  IABS R21, R40 ;  /* 0x0000002800157213 */ /* 0x000fe20000000000 */
[C---:B------:R-:W-:Y:S01]  /*0b20*/  IMAD.HI.U32 R9, R5.reuse, R14, RZ ;  /* 0x0000000e05097227 */ /* 0x040fe200078e00ff */
[----:B------:R-:W-:Y:S02]  /*0b30*/  IABS R31, R30 ;  /* 0x0000001e001f7213 */ /* 0x000fe40000000000 */
[C---:B------:R-:W-:Y:S01]  /*0b40*/  LOP3.LUT R18, R8.reuse, 0x20, R11, 0xfe, !PT ;  /* 0x0000002008127812 */ /* 0x040fe200078efe0b */
[----:B------:R-:W-:Y:S01]  /*0b50*/  IMAD.MOV R7, RZ, RZ, -R7 ;  /* 0x000000ffff077224 */ /* 0x000fe200078e0a07 */
[----:B------:R-:W-:Y:S01]  /*0b60*/  LOP3.LUT R204, R8, 0x2a, R11, 0xfe, !PT ;  /* 0x0000002a08cc7812 */ /* 0x000fe200078efe0b */
[----:B------:R-:W-:Y:S01]  /*0b70*/  IMAD.MOV R17, RZ, RZ, -R9 ;  /* 0x000000ffff117224 */ /* 0x000fe200078e0a09 */
[----:B------:R-:W-:Y:S01]  /*0b80*/  IABS R41, R18 ;  /* 0x0000001200297213 */ /* 0x000fe20000000000 */
[----:B------:R-:W-:Y:S01]  /*0b90*/  IMAD R9, R0, R7, R12 ;  /* 0x0000000700097224 */ /* 0x000fe200078e020c */
[----:B------:R-:W-:Y:S01]  /*0ba0*/  IABS R53, R204 ;  /* 0x000000cc00357213 */ /* 0x000fe20000000000 */
[----:B------:R-:W-:Y:S01]  /*0bb0*/  IMAD.HI.U32 R12, R5, R21, RZ ;  /* 0x00000015050c7227 */ /* 0x000fe200078e00ff */
[----:B------:R-:W-:-:S02]  /*0bc0*/  LOP3.LUT R54, R8, R11, RZ, 0xfc, !PT ;  /* 0x0000000b08367212 */ /* 0x000fc400078efcff */
[C-C-:B------:R-:W-:Y:S01]  /*0bd0*/  LOP3.LUT R192, R8.reuse, 0x3e, R11.reuse, 0xfe, !PT ;  /* 0x0000003e08c07812 */ /* 0x140fe200078efe0b */
[----:B------:R-:W-:Y:S01]  /*0be0*/  IMAD.MOV R12, RZ, RZ, -R12 ;  /* 0x000000ffff0c7224 */ /* 0x000fe200078e0a0c */
[----:B------:R-:W-:Y:S01]  /*0bf0*/  IABS R10, R54 ;  /* 0x00000036000a7213 */ /* 0x000fe20000000000 */
[----:B------:R-:W-:Y:S01]  /*0c00*/  IMAD.MOV.U32 R2, RZ, RZ, RZ ;  /* 0x000000ffff027224 */ /* 0x000fe200078e00ff */
[----:B------:R-:W-:Y:S01]  /*0c10*/  LOP3.LUT R42, R8, 0xa, R11, 0xfe, !PT ;  /* 0x0000000a082a7812 */ /* 0x000fe200078efe0b */
[----:B------:R-:W-:Y:S01]  /*0c20*/  IMAD R21, R0, R12, R21 ;  /* 0x0000000c00157224 */ /* 0x000fe200078e0215 */
[----:B------:R-:W-:Y:S01]  /*0c30*/  IABS R75, R192 ;  /* 0x000000c0004b7213 */ /* 0x000fe20000000000 */
[C---:B------:R-:W-:Y:S01]  /*0c40*/  IMAD.HI.U32 R12, R5.reuse, R31, RZ ;  /* 0x0000001f050c7227 */ /* 0x040fe200078e00ff */
[C-C-:B------:R-:W-:Y:S01]  /*0c50*/  LOP3.LUT R46, R8.reuse, 0x6, R11.reuse, 0xfe, !PT ;  /* 0x00000006082e7812 */ /* 0x140fe200078efe0b */
[----:B------:R-:W-:Y:S01]  /*0c60*/  STL [R1+0x40], R54 ;  /* 0x0000403601007387 */ /* 0x000fe20000100800 */
[C-C-:B------:R-:W-:Y:S01]  /*0c70*/  LOP3.LUT R44, R8.reuse, 0x8, R11.reuse, 0xfe, !PT ;  /* 0x00000008082c7812 */ /* 0x140fe200078efe0b */
[----:B------:R-:W-:Y:S01]  /*0c80*/  IMAD.MOV R12, RZ, RZ, -R12 ;  /* 0x000000ffff0c7224 */ /* 0x000fe200078e0a0c */
[----:B------:R-:W-:Y:S01]  /*0c90*/  LOP3.LUT R38, R8, 0xe, R11, 0xfe, !PT ;  /* 0x0000000e08267812 */ /* 0x000fe200078efe0b */
[----:B------:R-:W-:Y:S01]  /*0ca0*/  IMAD R13, R20, R59, RZ ;  /* 0x0000003b140d7224 */ /* 0x000fe200078e02ff */
[----:B------:R-:W-:Y:S01]  /*0cb0*/  IABS R19, R42 ;  /* 0x0000002a00137213 */ /* 0x000fe20000000000 */
[----:B------:R-:W-:Y:S01]  /*0cc0*/  IMAD R31, R0, R12, R31 ;  /* 0x0000000c001f7224 */ /* 0x000fe200078e021f */
[C-C-:B------:R-:W-:Y:S01]  /*0cd0*/  LOP3.LUT R36, R8.reuse, 0x10, R11.reuse, 0xfe, !PT ;  /* 0x0000001008247812 */ /* 0x140fe200078efe0b */
[C---:B------:R-:W-:Y:S01]  /*0ce0*/  IMAD.HI.U32 R12, R5.reuse, R41, RZ ;  /* 0x00000029050c7227 */ /* 0x040fe200078e00ff */
[C-C-:B------:R-:W-:Y:S01]  /*0cf0*/  LOP3.LUT R34, R8.reuse, 0x12, R11.reuse, 0xfe, !PT ;  /* 0x0000001208227812 */ /* 0x140fe200078efe0b */
[----:B------:R-:W-:Y:S01]  /*0d00*/  STL [R1+0x3c], R52 ;  /* 0x00003c3401007387 */ /* 0x000fe20000100800 */
[C-C-:B------:R-:W-:Y:S01]  /*0d10*/  LOP3.LUT R32, R8.reuse, 0x14, R11.reuse, 0xfe, !PT ;  /* 0x0000001408207812 */ /* 0x140fe200078efe0b */
[----:B------:R-:W-:Y:S01]  /*0d20*/  IMAD.MOV R12, RZ, RZ, -R12 ;  /* 0x000000ffff0c7224 */ /* 0x000fe200078e0a0c */
[----:B------:R-:W-:Y:S01]  /*0d30*/  LOP3.LUT R28, R8, 0x18, R11, 0xfe, !PT ;  /* 0x00000018081c7812 */ /* 0x000fe200078efe0b */
[----:B------:R-:W-:Y:S01]  /*0d40*/  IMAD R56, R4, 0x40, R135 ;  /* 0x0000004004387824 */ /* 0x000fe200078e0287 */
[----:B------:R-:W-:Y:S01]  /*0d50*/  LOP3.LUT R26, R8, 0x1a, R11, 0xfe, !PT ;  /* 0x0000001a081a7812 */ /* 0x000fe200078efe0b */
[----:B------:R-:W-:Y:S01]  /*0d60*/  IMAD R41, R0, R12, R41 ;  /* 0x0000000c00297224 */ /* 0x000fe200078e0229 */
[C-C-:B------:R-:W-:Y:S01]  /*0d70*/  LOP3.LUT R24, R8.reuse, 0x1c, R11.reuse, 0xfe, !PT ;  /* 0x0000001c08187812 */ /* 0x140fe200078efe0b */
[----:B------:R-:W-:Y:S01]  /*0d80*/  IMAD.HI.U32 R12, R5, R53, RZ ;  /* 0x00000035050c7227 */ /* 0x000fe200078e00ff */
[C-C-:B------:R-:W-:Y:S01]  /*0d90*/  LOP3.LUT R22, R8.reuse, 0x1e, R11.reuse, 0xfe, !PT ;  /* 0x0000001e08167812 */ /* 0x140fe200078efe0b */
[----:B------:R-:W-:Y:S01]  /*0da0*/  STL [R1+0x38], R50 ;  /* 0x0000383201007387 */ /* 0x000fe20000100800 */
[C-C-:B------:R-:W-:Y:S01]  /*0db0*/  LOP3.LUT R208, R8.reuse, 0x22, R11.reuse, 0xfe, !PT ;  /* 0x0000002208d07812 */ /* 0x140fe200078efe0b */
[----:B------:R-:W-:Y:S01]  /*0dc0*/  IMAD.MOV R12, RZ, RZ, -R12 ;  /* 0x000000ffff0c7224 */ /* 0x000fe200078e0a0c */
[C---:B------:R-:W-:Y:S01]  /*0dd0*/  LOP3.LUT R207, R8.reuse, 0x24, R11, 0xfe, !PT ;  /* 0x0000002408cf7812 */ /* 0x040fe200078efe0b */
[----:B------:R-:W-:Y:S01]  /*0de0*/  IMAD.HI.U32 R2, R3, R13, R2 ;  /* 0x0000000d03027227 */ /* 0x000fe200078e0002 */
[C-C-:B------:R-:W-:Y:S01]  /*0df0*/  LOP3.LUT R206, R8.reuse, 0x26, R11.reuse, 0xfe, !PT ;  /* 0x0000002608ce7812 */ /* 0x140fe200078efe0b */
[----:B------:R-:W-:Y:S01]  /*0e00*/  STL [R1+0x34], R46 ;  /* 0x0000342e01007387 */ /* 0x000fe20000100800 */
[----:B------:R-:W-:Y:S01]  /*0e10*/  LOP3.LUT R205, R8, 0x28, R11, 0xfe, !PT ;  /* 0x0000002808cd7812 */ /* 0x000fe200078efe0b */
[----:B------:R-:W-:Y:S01]  /*0e20*/  IMAD R53, R0, R12, R53 ;  /* 0x0000000c00357224 */ /* 0x000fe200078e0235 */
[----:B------:R-:W-:Y:S01]  /*0e30*/  IABS R12, R56 ;  /* 0x00000038000c7213 */ /* 0x000fe20000000000 */
[----:B------:R-:W-:Y:S01]  /*0e40*/  IMAD.HI.U32 R6, R5, R10, RZ ;  /* 0x0000000a05067227 */ /* 0x000fe200078e00ff */
[C-C-:B------:R-:W-:Y:S01]  /*0e50*/  LOP3.LUT R203, R8.reuse, 0x2c, R11.reuse, 0xfe, !PT ;  /* 0x0000002c08cb7812 */ /* 0x140fe200078efe0b */
[----:B------:R-:W-:Y:S01]  /*0e60*/  STL [R1+0x30], R44 ;  /* 0x0000302c01007387 */ /* 0x000fe20000100800 */
[--C-:B------:R-:W-:Y:S01]  /*0e70*/  LOP3.LUT R202, R8, 0x2e, R11.reuse, 0xfe, !PT ;  /* 0x0000002e08ca7812 */ /* 0x100fe200078efe0b */
[----:B------:R-:W-:Y:S01]  /*0e80*/  IMAD.HI.U32 R2, R2, R12, RZ ;  /* 0x0000000c02027227 */ /* 0x000fe200078e00ff */
[C-C-:B------:R-:W-:Y:S01]  /*0e90*/  LOP3.LUT R201, R8.reuse, 0x30, R11.reuse, 0xfe, !PT ;  /* 0x0000003008c97812 */ /* 0x140fe200078efe0b */
[----:B------:R-:W-:Y:S01]  /*0ea0*/  STL [R1+0x2c], R42 ;  /* 0x00002c2a01007387 */ /* 0x000fe20000100800 */
[C-C-:B------:R-:W-:Y:S01]  /*0eb0*/  LOP3.LUT R200, R8.reuse, 0x32, R11.reuse, 0xfe, !PT ;  /* 0x0000003208c87812 */ /* 0x140fe200078efe0b */
[----:B------:R-:W-:Y:S01]  /*0ec0*/  IMAD.MOV R2, RZ, RZ, -R2 ;  /* 0x000000ffff027224 */ /* 0x000fe200078e0a02 */
[C-C-:B------:R-:W-:Y:S01]  /*0ed0*/  LOP3.LUT R199, R8.reuse, 0x34, R11.reuse, 0xfe, !PT ;  /* 0x0000003408c77812 */ /* 0x140fe200078efe0b */
[----:B------:R-:W-:Y:S01]  /*0ee0*/  IMAD.MOV R15, RZ, RZ, -R6 ;  /* 0x000000ffff0f7224 */ /* 0x000fe200078e0a06 */
[C-C-:B------:R-:W-:Y:S01]  /*0ef0*/  LOP3.LUT R197, R8.reuse, 0x36, R11.reuse, 0xfe, !PT ;  /* 0x0000003608c57812 */ /* 0x140fe200078efe0b */
[C---:B------:R-:W-:Y:S01]  /*0f00*/  IMAD R2, R59.reuse, R2, R12 ;  /* 0x000000023b027224 */ /* 0x040fe200078e020c */
[--C-:B------:R-:W-:Y:S01]  /*0f10*/  LOP3.LUT R195, R8, 0x38, R11.reuse, 0xfe, !PT ;  /* 0x0000003808c37812 */ /* 0x100fe200078efe0b */
[----:B------:R-:W-:Y:S01]  /*0f20*/  IMAD R3, R0, R15, R10 ;  /* 0x0000000f00037224 */ /* 0x000fe200078e020a */
[--C-:B------:R-:W-:Y:S01]  /*0f30*/  LOP3.LUT R194, R8, 0x3a, R11.reuse, 0xfe, !PT ;  /* 0x0000003a08c27812 */ /* 0x100fe200078efe0b */
[----:B------:R-:W-:Y:S01]  /*0f40*/  IMAD R13, R0, R17, R14 ;  /* 0x00000011000d7224 */ /* 0x000fe200078e020e */
[----:B------:R-:W-:Y:S01]  /*0f50*/  ISETP.GT.U32.AND P0, PT, R59, R2, PT ;  /* 0x000000023b00720c */ /* 0x000fe20003f04070 */
[C---:B------:R-:W-:Y:S01]  /*0f60*/  IMAD.HI.U32 R10, R5.reuse, R19, RZ ;  /* 0x00000013050a7227 */ /* 0x040fe200078e00ff */
[----:B------:R-:W-:Y:S01]  /*0f70*/  LOP3.LUT R193, R8, 0x3c, R11, 0xfe, !PT ;  /* 0x0000003c08c17812 */ /* 0x000fe200078efe0b */
[----:B------:R-:W-:Y:S01]  /*0f80*/  STL [R1+0x28], R40 ;  /* 0x0000282801007387 */ /* 0x000fe20000100800 */
[----:B------:R-:W-:Y:S01]  /*0f90*/  IABS R15, R46 ;  /* 0x0000002e000f7213 */ /* 0x000fe20000000000 */
[C---:B------:R-:W-:Y:S01]  /*0fa0*/  IMAD.HI.U32 R8, R5.reuse, R75, RZ ;  /* 0x0000004b05087227 */ /* 0x040fe200078e00ff */
[----:B------:R-:W-:Y:S01]  /*0fb0*/  IABS R17, R44 ;  /* 0x0000002c00117213 */ /* 0x000fe20000000000 */
[----:B------:R-:W-:Y:S01]  /*0fc0*/  STL [R1+0x24], R38 ;  /* 0x0000242601007387 */ /* 0x000fe20000100800 */
[----:B------:R-:W-:Y:S01]  /*0fd0*/  IABS R23, R38 ;  /* 0x0000002600177213 */ /* 0x000fe20000000000 */
[----:B------:R-:W-:Y:S01]  /*0fe0*/  IMAD.MOV R8, RZ, RZ, -R8 ;  /* 0x000000ffff087224 */ /* 0x000fe200078e0a08 */
[C---:B------:R-:W-:Y:S01]  /*0ff0*/  ISETP.GT.U32.AND P5, PT, R0.reuse, R3, PT ;  /* 0x000000030000720c */ /* 0x040fe20003fa4070 */
[----:B------:R-:W-:Y:S01]  /*1000*/  IMAD.MOV R10, RZ, RZ, -R10 ;  /* 0x000000ffff0a7224 */ /* 0x000fe200078e0a0a */
[----:B------:R-:W-:Y:S01]  /*1010*/  ISETP.GT.U32.AND P3, PT, R0, R13, PT ;  /* 0x0000000d0000720c */ /* 0x000fe20003f64070 */
[----:B------:R-:W-:Y:S01]  /*1020*/  @!P0 IMAD.IADD R2, R2, 0x1, -R59 ;  /* 0x0000000102028824 */ /* 0x000fe200078e0a3b */
[C---:B------:R-:W-:Y:S01]  /*1030*/  ISETP.GT.U32.AND P4, PT, R0.reuse, R9, PT ;  /* 0x000000090000720c */ /* 0x040fe20003f84070 */
[C---:B------:R-:W-:Y:S01]  /*1040*/  IMAD R75, R0.reuse, R8, R75 ;  /* 0x00000008004b7224 */ /* 0x040fe200078e024b */
[----:B------:R-:W-:Y:S01]  /*1050*/  IABS R27, R34 ;  /* 0x00000022001b7213 */ /* 0x000fe20000000000 */
[----:B------:R-:W-:Y:S01]  /*1060*/  IMAD.HI.U32 R6, R5, R15, RZ ;  /* 0x0000000f05067227 */ /* 0x000fe200078e00ff */
[----:B------:R-:W-:Y:S01]  /*1070*/  ISETP.GT.U32.AND P0, PT, R59, R2, PT ;  /* 0x000000023b00720c */ /* 0x000fe20003f04070 */
[----:B------:R-:W-:Y:S01]  /*1080*/  STL [R1+0x20], R36 ;  /* 0x0000202401007387 */ /* 0x000fe20000100800 */
[C---:B------:R-:W-:Y:S01]  /*1090*/  ISETP.GT.U32.AND P2, PT, R0.reuse, R75, PT ;  /* 0x0000004b0000720c */ /* 0x040fe20003f44070 */
[C---:B------:R-:W-:Y:S01]  /*10a0*/  IMAD.HI.U32 R7, R5.reuse, R17, RZ ;  /* 0x0000001105077227 */ /* 0x040fe200078e00ff */
[----:B------:R-:W-:Y:S01]  /*10b0*/  IABS R25, R36 ;  /* 0x0000002400197213 */ /* 0x000fe20000000000 */
[----:B------:R-:W-:Y:S01]  /*10c0*/  STL [R1+0x1c], R34 ;  /* 0x00001c2201007387 */ /* 0x000fe20000100800 */
[----:B------:R-:W-:Y:S01]  /*10d0*/  IABS R29, R32 ;  /* 0x00000020001d7213 */ /* 0x000fe20000000000 */
[C---:B------:R-:W-:Y:S01]  /*10e0*/  IMAD R19, R0.reuse, R10, R19 ;  /* 0x0000000a00137224 */ /* 0x040fe200078e0213 */
[----:B------:R-:W-:Y:S01]  /*10f0*/  IABS R33, R28 ;  /* 0x0000001c00217213 */ /* 0x000fe20000000000 */
[----:B------:R-:W-:Y:S01]  /*1100*/  IMAD.MOV R6, RZ, RZ, -R6 ;  /* 0x000000ffff067224 */ /* 0x000fe200078e0a06 */
[----:B------:R-:W-:Y:S01]  /*1110*/  IABS R35, R26 ;  /* 0x0000001a00237213 */ /* 0x000fe20000000000 */
[----:B------:R-:W-:Y:S01]  /*1120*/  IMAD.MOV R7, RZ, RZ, -R7 ;  /* 0x000000ffff077224 */ /* 0x000fe200078e0a07 */
[C---:B------:R-:W-:Y:S01]  /*1130*/  ISETP.GT.U32.AND P1, PT, R0.reuse, R19, PT ;  /* 0x000000130000720c */ /* 0x040fe20003f24070 */
[----:B------:R-:W-:Y:S01]  /*1140*/  IMAD.HI.U32 R14, R5, R23, RZ ;  /* 0x00000017050e7227 */ /* 0x000fe200078e00ff */
[----:B------:R-:W-:Y:S01]  /*1150*/  IABS R37, R24 ;  /* 0x0000001800257213 */ /* 0x000fe20000000000 */
[----:B------:R-:W-:Y:S01]  /*1160*/  STL [R1+0x18], R32 ;  /* 0x0000182001007387 */ /* 0x000fe20000100800 */
[----:B------:R-:W-:Y:S01]  /*1170*/  IABS R39, R22 ;  /* 0x0000001600277213 */ /* 0x000fe20000000000 */
[C---:B------:R-:W-:Y:S01]  /*1180*/  IMAD R15, R0.reuse, R6, R15 ;  /* 0x00000006000f7224 */ /* 0x040fe200078e020f */
[----:B------:R-:W-:Y:S01]  /*1190*/  IABS R43, R208 ;  /* 0x000000d0002b7213 */ /* 0x000fe20000000000 */
[----:B------:R-:W-:Y:S01]  /*11a0*/  IMAD R17, R0, R7, R17 ;  /* 0x0000000700117224 */ /* 0x000fe200078e0211 */
[----:B------:R-:W-:Y:S01]  /*11b0*/  IABS R45, R207 ;  /* 0x000000cf002d7213 */ /* 0x000fe20000000000 */
[----:B------:R-:W-:Y:S01]  /*11c0*/  IMAD.MOV R14, RZ, RZ, -R14 ;  /* 0x000000ffff0e7224 */ /* 0x000fe200078e0a0e */
[----:B------:R-:W-:Y:S01]  /*11d0*/  IABS R47, R206 ;  /* 0x000000ce002f7213 */ /* 0x000fe20000000000 */
[----:B------:R-:W-:Y:S01]  /*11e0*/  @!P0 IMAD.IADD R2, R2, 0x1, -R59 ;  /* 0x0000000102028824 */ /* 0x000fe200078e0a3b */
[C---:B------:R-:W-:Y:S01]  /*11f0*/  ISETP.GT.U32.AND P0, PT, R0.reuse, R15, PT ;  /* 0x0000000f0000720c */ /* 0x040fe20003f04070 */
[C---:B------:R-:W-:Y:S01]  /*1200*/  IMAD R23, R0.reuse, R14, R23 ;  /* 0x0000000e00177224 */ /* 0x040fe200078e0217 */
[C---:B------:R-:W-:Y:S01]  /*1210*/  ISETP.GT.U32.AND P6, PT, R0.reuse, R17, PT ;  /* 0x000000110000720c */ /* 0x040fe20003fc4070 */
[--C-:B------:R-:W-:Y:S01]  /*1220*/  @!P2 IMAD.IADD R75, R75, 0x1, -R0.reuse ;  /* 0x000000014b4ba824 */ /* 0x100fe200078e0a00 */
[C---:B------:R-:W-:Y:S01]  /*1230*/  ISETP.GT.U32.AND P2, PT, R0.reuse, R21, PT ;  /* 0x000000150000720c */ /* 0x040fe20003f44070 */
[--C-:B------:R-:W-:Y:S01]  /*1240*/  @!P5 IMAD.IADD R3, R3, 0x1, -R0.reuse ;  /* 0x000000010303d824 */ /* 0x100fe200078e0a00 */
[C---:B------:R-:W-:Y:S01]  /*1250*/  ISETP.GT.U32.AND P5, PT, R0.reuse, R23, PT ;  /* 0x000000170000720c */ /* 0x040fe20003fa4070 */
[--C-:B------:R-:W-:Y:S01]  /*1260*/  @!P3 IMAD.IADD R13, R13, 0x1, -R0.reuse ;  /* 0x000000010d0db824 */ /* 0x100fe200078e0a00 */
[----:B------:R-:W-:Y:S01]  /*1270*/  IABS R51, R205 ;  /* 0x000000cd00337213 */ /* 0x000fe20000000000 */
[--C-:B------:R-:W-:Y:S01]  /*1280*/  @!P1 IMAD.IADD R19, R19, 0x1, -R0.reuse ;  /* 0x0000000113139824 */ /* 0x100fe200078e0a00 */
[C---:B------:R-:W-:Y:S01]  /*1290*/  ISETP.GT.U32.AND P3, PT, R0.reuse, R3, PT ;  /* 0x000000030000720c */ /* 0x040fe20003f64070 */
[----:B------:R-:W-:Y:S01]  /*12a0*/  IMAD.HI.U32 R7, R5, R27, RZ ;  /* 0x0000001b05077227 */ /* 0x000fe200078e00ff */
[C---:B------:R-:W-:Y:S01]  /*12b0*/  ISETP.GT.U32.AND P1, PT, R0.reuse, R13, PT ;  /* 0x0000000d0000720c */ /* 0x040fe20003f24070 */
[----:B------:R-:W1:Y:S01]  /*12c0*/  LDC.64 R58, c[0x0][0x3a8] ;  /* 0x0000ea00ff3a7b82 */ /* 0x000e620000000a00 */
[----:B------:R-:W-:Y:S01]  /*12d0*/  IABS R57, R202 ;  /* 0x000000ca00397213 */ /* 0x000fe20000000000 */
[----:B------:R-:W-:Y:S01]  /*12e0*/  IMAD.MOV R7, RZ, RZ, -R7 ;  /* 0x000000ffff077224 */ /* 0x000fe200078e0a07 */
[----:B------:R-:W-:Y:S01]  /*12f0*/  IABS R61, R201 ;  /* 0x000000c9003d7213 */ /* 0x000fe20000000000 */
[--C-:B------:R-:W-:Y:S01]  /*1300*/  @!P4 IMAD.IADD R9, R9, 0x1, -R0.reuse ;  /* 0x000000010909c824 */ /* 0x100fe200078e0a00 */
[C---:B------:R-:W-:Y:S01]  /*1310*/  ISETP.GT.U32.AND P4, PT, R0.reuse, R75, PT ;  /* 0x0000004b0000720c */ /* 0x040fe20003f84070 */
[--C-:B------:R-:W-:Y:S01]  /*1320*/  @!P0 IMAD.IADD R15, R15, 0x1, -R0.reuse ;  /* 0x000000010f0f8824 */ /* 0x100fe200078e0a00 */
[----:B------:R-:W-:Y:S01]  /*1330*/  IABS R63, R200 ;  /* 0x000000c8003f7213 */ /* 0x000fe20000000000 */
[--C-:B------:R-:W-:Y:S01]  /*1340*/  @!P6 IMAD.IADD R17, R17, 0x1, -R0.reuse ;  /* 0x000000011111e824 */ /* 0x100fe200078e0a00 */
[C---:B------:R-:W-:Y:S01]  /*1350*/  ISETP.GT.U32.AND P0, PT, R0.reuse, R9, PT ;  /* 0x000000090000720c */ /* 0x040fe20003f04070 */
[----:B------:R-:W-:Y:S01]  /*1360*/  IMAD.HI.U32 R6, R5, R25, RZ ;  /* 0x0000001905067227 */ /* 0x000fe200078e00ff */
[----:B------:R-:W-:Y:S01]  /*1370*/  IABS R55, R203 ;  /* 0x000000cb00377213 */ /* 0x000fe20000000000 */
[----:B------:R-:W-:Y:S01]  /*1380*/  STL [R1+0x14], R30 ;  /* 0x0000141e01007387 */ /* 0x000fe20000100800 */
[C---:B------:R-:W-:Y:S01]  /*1390*/  ISETP.GT.U32.AND P6, PT, R0.reuse, R17, PT ;  /* 0x000000110000720c */ /* 0x040fe20003fc4070 */
[C---:B------:R-:W-:Y:S01]  /*13a0*/  IMAD R27, R0.reuse, R7, R27 ;  /* 0x00000007001b7224 */ /* 0x040fe200078e021b */
[----:B------:R-:W-:Y:S01]  /*13b0*/  IABS R65, R199 ;  /* 0x000000c700417213 */ /* 0x000fe20000000000 */
[----:B------:R-:W-:Y:S01]  /*13c0*/  @!P2 IMAD.IADD R21, R21, 0x1, -R0 ;  /* 0x000000011515a824 */ /* 0x000fe200078e0a00 */
[C---:B------:R-:W-:Y:S01]  /*13d0*/  ISETP.GT.U32.AND P2, PT, R0.reuse, R15, PT ;  /* 0x0000000f0000720c */ /* 0x040fe20003f44070 */
[----:B------:R-:W-:Y:S01]  /*13e0*/  IMAD.MOV R6, RZ, RZ, -R6 ;  /* 0x000000ffff067224 */ /* 0x000fe200078e0a06 */
[----:B------:R-:W-:Y:S01]  /*13f0*/  IABS R67, R197 ;  /* 0x000000c500437213 */ /* 0x000fe20000000000 */
[----:B------:R-:W-:Y:S01]  /*1400*/  IMAD.HI.U32 R10, R5, R29, RZ ;  /* 0x0000001d050a7227 */ /* 0x000fe200078e00ff */
[----:B------:R-:W-:Y:S01]  /*1410*/  IABS R69, R195 ;  /* 0x000000c300457213 */ /* 0x000fe20000000000 */
[----:B------:R-:W-:Y:S01]  /*1420*/  STL [R1+0x10], R28 ;  /* 0x0000101c01007387 */ /* 0x000fe20000100800 */
[----:B------:R-:W-:Y:S01]  /*1430*/  IABS R71, R194 ;  /* 0x000000c200477213 */ /* 0x000fe20000000000 */
[--C-:B------:R-:W-:Y:S01]  /*1440*/  @!P5 IMAD.IADD R23, R23, 0x1, -R0.reuse ;  /* 0x000000011717d824 */ /* 0x100fe200078e0a00 */
[C---:B------:R-:W-:Y:S01]  /*1450*/  ISETP.GT.U32.AND P5, PT, R0.reuse, R19, PT ;  /* 0x000000130000720c */ /* 0x040fe20003fa4070 */
[--C-:B------:R-:W-:Y:S01]  /*1460*/  @!P3 IMAD.IADD R3, R3, 0x1, -R0.reuse ;  /* 0x000000010303b824 */ /* 0x100fe200078e0a00 */
[C---:B------:R-:W-:Y:S01]  /*1470*/  ISETP.GT.U32.AND P3, PT, R0.reuse, R21, PT ;  /* 0x000000150000720c */ /* 0x040fe20003f64070 */
[----:B------:R-:W-:Y:S01]  /*1480*/  @!P1 IMAD.IADD R13, R13, 0x1, -R0 ;  /* 0x000000010d0d9824 */ /* 0x000fe200078e0a00 */
[C---:B------:R-:W-:Y:S01]  /*1490*/  ISETP.GT.U32.AND P1, PT, R0.reuse, R27, PT ;  /* 0x0000001b0000720c */ /* 0x040fe20003f24070 */
[----:B------:R-:W-:Y:S01]  /*14a0*/  IMAD R25, R0, R6, R25 ;  /* 0x0000000600197224 */ /* 0x000fe200078e0219 */
[----:B------:R-:W-:Y:S01]  /*14b0*/  IABS R73, R193 ;  /* 0x000000c100497213 */ /* 0x000fe20000000000 */
[----:B------:R-:W-:Y:S01]  /*14c0*/  IMAD.HI.U32 R14, R5, R33, RZ ;  /* 0x00000021050e7227 */ /* 0x000fe200078e00ff */
[----:B------:R-:W-:Y:S01]  /*14d0*/  STL [R1+0xc], R26 ;  /* 0x00000c1a01007387 */ /* 0x000fe20000100800 */
[----:B------:R-:W-:-:S02]  /*14e0*/  LOP3.LUT R154, R11, 0x1a, RZ, 0xfc, !PT ;  /* 0x0000001a0b9a7812 */ /* 0x000fc400078efcff */
[----:B------:R-:W-:Y:S01]  /*14f0*/  IMAD.MOV R10, RZ, RZ, -R10 ;  /* 0x000000ffff0a7224 */ /* 0x000fe200078e0a0a */
[----:B------:R-:W-:Y:S01]  /*1500*/  STL [R1+0x8], R24 ;  /* 0x0000081801007387 */ /* 0x000fe20000100800 */
[----:B------:R-:W-:Y:S01]  /*1510*/  IMAD.HI.U32 R6, R5, R35, RZ ;  /* 0x0000002305067227 */ /* 0x000fe200078e00ff */
[C---:B------:R-:W-:Y:S02]  /*1520*/  LOP3.LUT R155, R11.reuse, 0x18, RZ, 0xfc, !PT ;  /* 0x000000180b9b7812 */ /* 0x040fe400078efcff */
[----:B------:R-:W-:Y:S01]  /*1530*/  STL [R1+0x4], R22 ;  /* 0x0000041601007387 */ /* 0x000fe20000100800 */
[----:B------:R-:W-:Y:S01]  /*1540*/  IMAD.MOV R14, RZ, RZ, -R14 ;  /* 0x000000ffff0e7224 */ /* 0x000fe200078e0a0e */
[C---:B------:R-:W-:Y:S01]  /*1550*/  LOP3.LUT R152, R11.reuse, 0x1c, RZ, 0xfc, !PT ;  /* 0x0000001c0b987812 */ /* 0x040fe200078efcff */
[----:B------:R-:W-:Y:S01]  /*1560*/  IMAD R29, R0, R10, R29 ;  /* 0x0000000a001d7224 */ /* 0x000fe200078e021d */
[----:B------:R-:W-:Y:S01]  /*1570*/  STL [R1], R18 ;  /* 0x0000001201007387 */ /* 0x000fe20000100800 */
[----:B------:R-:W-:Y:S01]  /*1580*/  IMAD.MOV R6, RZ, RZ, -R6 ;  /* 0x000000ffff067224 */ /* 0x000fe200078e0a06 */
[----:B------:R-:W-:Y:S01]  /*1590*/  LOP3.LUT R153, R11, 0x3a, RZ, 0xfc, !PT ;  /* 0x0000003a0b997812 */ /* 0x000fe200078efcff */
[----:B------:R-:W-:Y:S01]  /*15a0*/  IMAD.HI.U32 R7, R5, R37, RZ ;  /* 0x0000002505077227 */ /* 0x000fe200078e00ff */
[----:B------:R-:W-:Y:S01]  /*15b0*/  STL [R1+0x44], R56 ;  /* 0x0000443801007387 */ /* 0x000fe20000100800 */
[----:B------:R-:W-:-:S02]  /*15c0*/  LOP3.LUT R139, R11, 0x3e, RZ, 0xfc, !PT ;  /* 0x0000003e0b8b7812 */ /* 0x000fc400078efcff */
[----:B------:R-:W-:Y:S01]  /*15d0*/  IMAD.HI.U32 R10, R5, R39, RZ ;  /* 0x00000027050a7227 */ /* 0x000fe200078e00ff */
[C---:B------:R-:W-:Y:S02]  /*15e0*/  LOP3.LUT R150, R11.reuse, 0x3c, RZ, 0xfc, !PT ;  /* 0x0000003c0b967812 */ /* 0x040fe400078efcff */
[----:B------:R-:W-:Y:S01]  /*15f0*/  LOP3.LUT R151, R11, 0x1e, RZ, 0xfc, !PT ;  /* 0x0000001e0b977812 */ /* 0x000fe200078efcff */
[C---:B------:R-:W-:Y:S02]  /*1600*/  IMAD R33, R0.reuse, R14, R33 ;  /* 0x0000000e00217224 */ /* 0x040fe400078e0221 */
[C---:B------:R-:W-:Y:S02]  /*1610*/  IMAD R35, R0.reuse, R6, R35 ;  /* 0x0000000600237224 */ /* 0x040fe400078e0223 */
[--C-:B------:R-:W-:Y:S01]  /*1620*/  @!P4 IMAD.IADD R75, R75, 0x1, -R0.reuse ;  /* 0x000000014b4bc824 */ /* 0x100fe200078e0a00 */
[C---:B------:R-:W-:Y:S01]  /*1630*/  ISETP.GT.U32.AND P4, PT, R0.reuse, R23, PT ;  /* 0x000000170000720c */ /* 0x040fe20003f84070 */
[--C-:B------:R-:W-:Y:S01]  /*1640*/  @!P0 IMAD.IADD R9, R9, 0x1, -R0.reuse ;  /* 0x0000000109098824 */ /* 0x100fe200078e0a00 */
[C---:B------:R-:W-:Y:S01]  /*1650*/  ISETP.GT.U32.AND P0, PT, R0.reuse, R25, PT ;  /* 0x000000190000720c */ /* 0x040fe20003f04070 */
[--C-:B------:R-:W-:Y:S01]  /*1660*/  @!P2 IMAD.IADD R15, R15, 0x1, -R0.reuse ;  /* 0x000000010f0fa824 */ /* 0x100fe200078e0a00 */
[C---:B------:R-:W-:Y:S01]  /*1670*/  ISETP.GT.U32.AND P2, PT, R0.reuse, R29, PT ;  /* 0x0000001d0000720c */ /* 0x040fe20003f44070 */
[----:B------:R-:W-:Y:S01]  /*1680*/  @!P6 IMAD.IADD R17, R17, 0x1, -R0 ;  /* 0x000000011111e824 */ /* 0x000fe200078e0a00 */
[----:B------:R-:W-:Y:S01]  /*1690*/  ISETP.GT.U32.AND P6, PT, R0, R31, PT ;  /* 0x0000001f0000720c */ /* 0x000fe20003fc4070 */
[----:B------:R-:W-:-:S02]  /*16a0*/  IMAD.MOV R7, RZ, RZ, -R7 ;  /* 0x000000ffff077224 */ /* 0x000fc400078e0a07 */
[----:B------:R-:W-:Y:S02]  /*16b0*/  IMAD.MOV R10, RZ, RZ, -R10 ;  /* 0x000000ffff0a7224 */ /* 0x000fe400078e0a0a */
[----:B------:R-:W-:-:S04]  /*16c0*/  IMAD.HI.U32 R14, R5, R43, RZ ;  /* 0x0000002b050e7227 */ /* 0x000fc800078e00ff */
[----:B------:R-:W-:-:S04]  /*16d0*/  IMAD.HI.U32 R6, R5, R45, RZ ;  /* 0x0000002d05067227 */ /* 0x000fc800078e00ff */
[--C-:B------:R-:W-:Y:S01]  /*16e0*/  @!P5 IMAD.IADD R19, R19, 0x1, -R0.reuse ;  /* 0x000000011313d824 */ /* 0x100fe200078e0a00 */
[C---:B------:R-:W-:Y:S01]  /*16f0*/  ISETP.GT.U32.AND P5, PT, R0.reuse, R33, PT ;  /* 0x000000210000720c */ /* 0x040fe20003fa4070 */
[--C-:B------:R-:W-:Y:S01]  /*1700*/  @!P3 IMAD.IADD R21, R21, 0x1, -R0.reuse ;  /* 0x000000011515b824 */ /* 0x100fe200078e0a00 */
[C---:B------:R-:W-:Y:S01]  /*1710*/  ISETP.GT.U32.AND P3, PT, R0.reuse, R35, PT ;  /* 0x000000230000720c */ /* 0x040fe20003f64070 */
[----:B------:R-:W-:Y:S01]  /*1720*/  @!P1 IMAD.IADD R27, R27, 0x1, -R0 ;  /* 0x000000011b1b9824 */ /* 0x000fe200078e0a00 */
[C---:B------:R-:W-:Y:S01]  /*1730*/  ISETP.GT.U32.AND P1, PT, R0.reuse, R41, PT ;  /* 0x000000290000720c */ /* 0x040fe20003f24070 */
[C---:B------:R-:W-:Y:S02]  /*1740*/  IMAD R37, R0.reuse, R7, R37 ;  /* 0x0000000700257224 */ /* 0x040fe400078e0225 */
[----:B------:R-:W-:Y:S02]  /*1750*/  IMAD R39, R0, R10, R39 ;  /* 0x0000000a00277224 */ /* 0x000fe400078e0227 */
[----:B------:R-:W-:-:S02]  /*1760*/  IMAD.MOV R14, RZ, RZ, -R14 ;  /* 0x000000ffff0e7224 */ /* 0x000fc400078e0a0e */
[----:B------:R-:W-:-:S04]  /*1770*/  IMAD.HI.U32 R7, R5, R47, RZ ;  /* 0x0000002f05077227 */ /* 0x000fc800078e00ff */
[----:B------:R-:W-:-:S04]  /*1780*/  IMAD.HI.U32 R10, R5, R51, RZ ;  /* 0x00000033050a7227 */ /* 0x000fc800078e00ff */
[----:B------:R-:W-:Y:S02]  /*1790*/  IMAD.MOV R6, RZ, RZ, -R6 ;  /* 0x000000ffff067224 */ /* 0x000fe400078e0a06 */
[C---:B------:R-:W-:Y:S02]  /*17a0*/  IMAD R43, R0.reuse, R14, R43 ;  /* 0x0000000e002b7224 */ /* 0x040fe400078e022b */
[----:B------:R-:W-:Y:S02]  /*17b0*/  IMAD.MOV R7, RZ, RZ, -R7 ;  /* 0x000000ffff077224 */ /* 0x000fe400078e0a07 */
[----:B------:R-:W-:Y:S02]  /*17c0*/  IMAD.MOV R10, RZ, RZ, -R10 ;  /* 0x000000ffff0a7224 */ /* 0x000fe400078e0a0a */
[C---:B------:R-:W-:Y:S02]  /*17d0*/  IMAD R45, R0.reuse, R6, R45 ;  /* 0x00000006002d7224 */ /* 0x040fe400078e022d */
[----:B------:R-:W-:-:S02]  /*17e0*/  IMAD R47, R0, R7, R47 ;  /* 0x00000007002f7224 */ /* 0x000fc400078e022f */
[C---:B------:R-:W-:Y:S02]  /*17f0*/  IMAD R51, R0.reuse, R10, R51 ;  /* 0x0000000a00337224 */ /* 0x040fe400078e0233 */
[--C-:B------:R-:W-:Y:S01]  /*1800*/  @!P4 IMAD.IADD R23, R23, 0x1, -R0.reuse ;  /* 0x000000011717c824 */ /* 0x100fe200078e0a00 */
[C---:B------:R-:W-:Y:S01]  /*1810*/  ISETP.GT.U32.AND P4, PT, R0.reuse, R37, PT ;  /* 0x000000250000720c */ /* 0x040fe20003f84070 */
        /* <DEDUP_REMOVED lines=26> */
[----:B------:R-:W-:-:S04]  /*19c0*/  IMAD.HI.U32 R4, R5, R57, RZ ;  /* 0x0000003905047227 */ /* 0x000fc800078e00ff */
[----:B------:R-:W-:-:S04]  /*19d0*/  IMAD.HI.U32 R6, R5, R61, RZ ;  /* 0x0000003d05067227 */ /* 0x000fc800078e00ff */
[----:B------:R-:W-:-:S04]  /*19e0*/  IMAD.HI.U32 R7, R5, R63, RZ ;  /* 0x0000003f05077227 */ /* 0x000fc800078e00ff */
[----:B------:R-:W-:Y:S02]  /*19f0*/  IMAD.MOV R4, RZ, RZ, -R4 ;  /* 0x000000ffff047224 */ /* 0x000fe400078e0a04 */
[----:B------:R-:W-:Y:S02]  /*1a00*/  IMAD.MOV R6, RZ, RZ, -R6 ;  /* 0x000000ffff067224 */ /* 0x000fe400078e0a06 */
[----:B------:R-:W-:Y:S02]  /*1a10*/  IMAD.MOV R7, RZ, RZ, -R7 ;  /* 0x000000ffff077224 */ /* 0x000fe400078e0a07 */
        /* <DEDUP_REMOVED lines=11> */
[C---:B------:R-:W-:Y:S02]  /*1ad0*/  IMAD R61, R0.reuse, R6, R61 ;  /* 0x00000006003d7224 */ /* 0x040fe400078e023d */
[C---:B------:R-:W-:Y:S02]  /*1ae0*/  IMAD R63, R0.reuse, R7, R63 ;  /* 0x00000007003f7224 */ /* 0x040fe400078e023f */
        /* <DEDUP_REMOVED lines=11> */
[----:B------:R-:W-:-:S04]  /*1ba0*/  IMAD.HI.U32 R5, R5, R73, RZ ;  /* 0x0000004905057227 */ /* 0x000fc800078e00ff */
[----:B------:R-:W-:Y:S02]  /*1bb0*/  IMAD.MOV R4, RZ, RZ, -R4 ;  /* 0x000000ffff047224 */ /* 0x000fe400078e0a04 */
[C---:B------:R-:W-:Y:S02]  /*1bc0*/  IMAD R55, R0.reuse, R14, R55 ;  /* 0x0000000e00377224 */ /* 0x040fe400078e0237 */
[C---:B------:R-:W-:Y:S02]  /*1bd0*/  IMAD R65, R0.reuse, R10, R65 ;  /* 0x0000000a00417224 */ /* 0x040fe400078e0241 */
[----:B------:R-:W-:Y:S02]  /*1be0*/  IMAD.MOV R6, RZ, RZ, -R6 ;  /* 0x000000ffff067224 */ /* 0x000fe400078e0a06 */
[----:B------:R-:W-:Y:S02]  /*1bf0*/  IMAD.MOV R5, RZ, RZ, -R5 ;  /* 0x000000ffff057224 */ /* 0x000fe400078e0a05 */
[----:B------:R-:W-:-:S02]  /*1c00*/  IMAD R67, R0, R4, R67 ;  /* 0x0000000400437224 */ /* 0x000fc400078e0243 */
[C---:B------:R-:W-:Y:S01]  /*1c10*/  IMAD R69, R0.reuse, R6, R69 ;  /* 0x0000000600457224 */ /* 0x040fe200078e0245 */
[----:B------:R-:W2:Y:S01]  /*1c20*/  LDS R4, [UR12] ;  /* 0x0000000cff047984 */ /* 0x000ea20008000800 */
[C---:B------:R-:W-:Y:S01]  /*1c30*/  IMAD R73, R0.reuse, R5, R73 ;  /* 0x0000000500497224 */ /* 0x040fe200078e0249 */
[----:B------:R-:W-:Y:S01]  /*1c40*/  LOP3.LUT R5, RZ, R49, RZ, 0x33, !PT ;  /* 0x00000031ff057212 */ /* 0x000fe200078e33ff */
        /* <DEDUP_REMOVED lines=15> */
[--C-:B------:R-:W-:Y:S02]  /*1d40*/  @!P0 IMAD.IADD R55, R55, 0x1, -R0.reuse ;  /* 0x0000000137378824 */ /* 0x100fe400078e0a00 */
        /* <DEDUP_REMOVED lines=12> */
[C---:B------:R-:W-:Y:S01]  /*1e10*/  ISETP.GT.U32.AND P1, PT, R0.reuse, R65, PT ;  /* 0x000000410000720c */ /* 0x040fe20003f24070 */
[----:B------:R-:W-:Y:S01]  /*1e20*/  IMAD.MOV.U32 R12, RZ, RZ, R2 ;  /* 0x000000ffff0c7224 */ /* 0x000fe200078e0002 */
[C---:B------:R-:W-:Y:S01]  /*1e30*/  ISETP.GT.U32.AND P6, PT, R0.reuse, R57, PT ;  /* 0x000000390000720c */ /* 0x040fe20003fc4070 */
[--C-:B------:R-:W-:Y:S01]  /*1e40*/  @!P2 IMAD.IADD R53, R53, 0x1, -R0.reuse ;  /* 0x000000013535a824 */ /* 0x100fe200078e0a00 */
[----:B------:R-:W-:Y:S01]  /*1e50*/  ISETP.GT.U32.AND P2, PT, R0, R67, PT ;  /* 0x000000430000720c */ /* 0x000fe20003f44070 */
[--C-:B------:R-:W-:Y:S01]  /*1e60*/  @!P0 IMAD.IADD R71, R71, 0x1, -R0.reuse ;  /* 0x0000000147478824 */ /* 0x100fe200078e0a00 */
[----:B------:R-:W-:Y:S01]  /*1e70*/  ISETP.GE.AND P0, PT, R56, RZ, PT ;  /* 0x000000ff3800720c */ /* 0x000fe20003f06270 */
[--C-:B------:R-:W-:Y:S01]  /*1e80*/  @!P4 IMAD.IADD R55, R55, 0x1, -R0.reuse ;  /* 0x000000013737c824 */ /* 0x100fe200078e0a00 */
[C---:B------:R-:W-:Y:S01]  /*1e90*/  ISETP.GT.U32.AND P4, PT, R0.reuse, R69, PT ;  /* 0x000000450000720c */ /* 0x040fe20003f84070 */
[--C-:B------:R-:W-:Y:S01]  /*1ea0*/  @!P5 IMAD.IADD R61, R61, 0x1, -R0.reuse ;  /* 0x000000013d3dd824 */ /* 0x100fe200078e0a00 */
[----:B------:R-:W-:Y:S01]  /*1eb0*/  ISETP.GT.U32.AND P5, PT, R0, R73, PT ;  /* 0x000000490000720c */ /* 0x000fe20003fa4070 */
[--C-:B------:R-:W-:Y:S01]  /*1ec0*/  @!P3 IMAD.IADD R63, R63, 0x1, -R0.reuse ;  /* 0x000000013f3fb824 */ /* 0x100fe200078e0a00 */
[----:B------:R-:W-:Y:S01]  /*1ed0*/  ISETP.NE.AND P3, PT, R48, RZ, PT ;  /* 0x000000ff3000720c */ /* 0x000fe20003f65270 */
[----:B------:R-:W-:Y:S01]  /*1ee0*/  @!P1 IMAD.IADD R65, R65, 0x1, -R0 ;  /* 0x0000000141419824 */ /* 0x000fe200078e0a00 */
[----:B------:R-:W-:Y:S01]  /*1ef0*/  ISETP.GE.AND P1, PT, R54, RZ, PT ;  /* 0x000000ff3600720c */ /* 0x000fe20003f26270 */
[----:B-1----:R-:W-:Y:S01]  /*1f00*/  IMAD R138, R11, R58, RZ ;  /* 0x0000003a0b8a7224 */ /* 0x002fe200078e02ff */
[----:B--2---:R-:W-:Y:S01]  /*1f10*/  R2UR UR9, R4 ;  /* 0x00000000040972ca */ /* 0x004fe200000e0000 */
[----:B------:R-:W-:Y:S01]  /*1f20*/  IMAD.MOV.U32 R4, RZ, RZ, R3 ;  /* 0x000000ffff047224 */ /* 0x000fe200078e0003 */
[----:B------:R-:W1:Y:S01]  /*1f30*/  LDC R7, c[0x0][0x3a0] ;  /* 0x0000e800ff077b82 */ /* 0x000e620000000800 */
[----:B------:R-:W-:Y:S01]  /*1f40*/  @!P0 IMAD.MOV R12, RZ, RZ, -R12 ;  /* 0x000000ffff0c8224 */ /* 0x000fe200078e0a0c */
[----:B------:R-:W-:Y:S01]  /*1f50*/  ISETP.NE.AND P0, PT, R49, RZ, PT ;  /* 0x000000ff3100720c */ /* 0x000fe20003f05270 */
[--C-:B------:R-:W-:Y:S01]  /*1f60*/  @!P2 IMAD.IADD R67, R67, 0x1, -R0.reuse ;  /* 0x000000014343a824 */ /* 0x100fe200078e0a00 */
[----:B------:R-:W-:Y:S01]  /*1f70*/  ISETP.GE.AND P2, PT, R52, RZ, PT ;  /* 0x000000ff3400720c */ /* 0x000fe20003f46270 */
[--C-:B------:R-:W-:Y:S01]  /*1f80*/  @!P4 IMAD.IADD R69, R69, 0x1, -R0.reuse ;  /* 0x000000014545c824 */ /* 0x100fe200078e0a00 */
[----:B------:R-:W-:Y:S01]  /*1f90*/  ISETP.GE.AND P4, PT, R50, RZ, PT ;  /* 0x000000ff3200720c */ /* 0x000fe20003f86270 */
[----:B------:R-:W-:Y:S01]  /*1fa0*/  @!P5 IMAD.IADD R73, R73, 0x1, -R0 ;  /* 0x000000014949d824 */ /* 0x000fe200078e0a00 */
[----:B------:R-:W-:Y:S01]  /*1fb0*/  @!P3 LOP3.LUT R12, RZ, R48, RZ, 0x33, !PT ;  /* 0x00000030ff0cb212 */ /* 0x000fe200078e33ff */
[----:B------:R-:W-:Y:S01]  /*1fc0*/  @!P1 IMAD.MOV R4, RZ, RZ, -R4 ;  /* 0x000000ffff049224 */ /* 0x000fe200078e0a04 */
[----:B------:R-:W-:Y:S01]  /*1fd0*/  ISETP.GE.AND P5, PT, R46, RZ, PT ;  /* 0x000000ff2e00720c */ /* 0x000fe20003fa6270 */
[----:B------:R-:W-:Y:S01]  /*1fe0*/  IMAD R161, R58, 0x2, R138 ;  /* 0x000000023aa17824 */ /* 0x000fe200078e028a */
[----:B------:R-:W-:Y:S01]  /*1ff0*/  ISETP.GE.AND P3, PT, R44, RZ, PT ;  /* 0x000000ff2c00720c */ /* 0x000fe20003f66270 */
[----:B------:R-:W-:Y:S01]  /*2000*/  @!P6 IMAD.IADD R57, R57, 0x1, -R0 ;  /* 0x000000013939e824 */ /* 0x000fe200078e0a00 */
[----:B------:R-:W-:Y:S01]  /*2010*/  ISETP.GE.AND P1, PT, R42, RZ, PT ;  /* 0x000000ff2a00720c */ /* 0x000fe20003f26270 */
[----:B------:R-:W-:Y:S01]  /*2020*/  IMAD R160, R58, 0x2, R161 ;  /* 0x000000023aa07824 */ /* 0x000fe200078e02a1 */
[----:B------:R-:W-:Y:S01]  /*2030*/  ISETP.GT.U32.AND P6, PT, R0, R71, PT ;  /* 0x000000470000720c */ /* 0x000fe20003fc4070 */
[----:B------:R-:W-:Y:S01]  /*2040*/  @!P2 IMAD.MOV R9, RZ, RZ, -R9 ;  /* 0x000000ffff09a224 */ /* 0x000fe200078e0a09 */
[----:B------:R-:W-:Y:S01]  /*2050*/  ISETP.GE.AND P2, PT, R40, RZ, PT ;  /* 0x000000ff2800720c */ /* 0x000fe20003f46270 */
[----:B------:R-:W-:Y:S01]  /*2060*/  @!P4 IMAD.MOV R13, RZ, RZ, -R13 ;  /* 0x000000ffff0dc224 */ /* 0x000fe200078e0a0d */
[----:B------:R-:W-:Y:S01]  /*2070*/  ISETP.GE.AND P4, PT, R38, RZ, PT ;  /* 0x000000ff2600720c */ /* 0x000fe20003f86270 */
[----:B------:R-:W-:Y:S01]  /*2080*/  IMAD R149, R58, 0x2, R160 ;  /* 0x000000023a957824 */ /* 0x000fe200078e02a0 */
[C---:B------:R-:W-:Y:S01]  /*2090*/  SEL R191, R5.reuse, R4, !P0 ;  /* 0x0000000405bf7207 */ /* 0x040fe20004000000 */
[----:B------:R-:W-:Y:S01]  /*20a0*/  @!P5 IMAD.MOV R15, RZ, RZ, -R15 ;  /* 0x000000ffff0fd224 */ /* 0x000fe200078e0a0f */
[----:B------:R-:W-:Y:S01]  /*20b0*/  ISETP.GE.AND P5, PT, R36, RZ, PT ;  /* 0x000000ff2400720c */ /* 0x000fe20003fa6270 */
[----:B------:R-:W-:Y:S01]  /*20c0*/  @!P3 IMAD.MOV R17, RZ, RZ, -R17 ;  /* 0x000000ffff11b224 */ /* 0x000fe200078e0a11 */
[----:B------:R-:W-:Y:S01]  /*20d0*/  ISETP.GE.AND P3, PT, R34, RZ, PT ;  /* 0x000000ff2200720c */ /* 0x000fe20003f66270 */
[----:B------:R-:W-:Y:S01]  /*20e0*/  @!P1 IMAD.MOV R19, RZ, RZ, -R19 ;  /* 0x000000ffff139224 */ /* 0x000fe200078e0a13 */
[----:B------:R-:W-:Y:S01]  /*20f0*/  ISETP.GE.AND P1, PT, R32, RZ, PT ;  /* 0x000000ff2000720c */ /* 0x000fe20003f26270 */
[----:B------:R-:W-:Y:S01]  /*2100*/  IMAD R143, R58, 0x2, R149 ;  /* 0x000000023a8f7824 */ /* 0x000fe200078e0295 */
[----:B------:R-:W-:Y:S01]  /*2110*/  SEL R20, R5, R15, !P0 ;  /* 0x0000000f05147207 */ /* 0x000fe20004000000 */
[----:B------:R-:W-:Y:S01]  /*2120*/  @!P2 IMAD.MOV R21, RZ, RZ, -R21 ;  /* 0x000000ffff15a224 */ /* 0x000fe200078e0a15 */
[----:B------:R-:W-:Y:S01]  /*2130*/  ISETP.GE.AND P2, PT, R30, RZ, PT ;  /* 0x000000ff1e00720c */ /* 0x000fe20003f46270 */
[----:B------:R-:W-:Y:S01]  /*2140*/  @!P4 IMAD.MOV R23, RZ, RZ, -R23 ;  /* 0x000000ffff17c224 */ /* 0x000fe200078e0a17 */
[----:B------:R-:W-:Y:S01]  /*2150*/  ISETP.GE.AND P4, PT, R28, RZ, PT ;  /* 0x000000ff1c00720c */ /* 0x000fe20003f86270 */
[----:B------:R-:W-:Y:S01]  /*2160*/  @!P6 IMAD.IADD R71, R71, 0x1, -R0 ;  /* 0x000000014747e824 */ /* 0x000fe200078e0a00 */
[----:B------:R-:W-:Y:S01]  /*2170*/  ISETP.GE.AND P6, PT, R192, RZ, PT ;  /* 0x000000ffc000720c */ /* 0x000fe20003fc6270 */
[----:B------:R-:W-:Y:S01]  /*2180*/  @!P5 IMAD.MOV R25, RZ, RZ, -R25 ;  /* 0x000000ffff19d224 */ /* 0x000fe200078e0a19 */
[----:B------:R-:W-:Y:S01]  /*2190*/  ISETP.GE.AND P5, PT, R26, RZ, PT ;  /* 0x000000ff1a00720c */ /* 0x000fe20003fa6270 */
        /* <DEDUP_REMOVED lines=32> */
[C---:B------:R-:W-:Y:S01]  /*23a0*/  IMAD R14, R58.reuse, 0x2, R4 ;  /* 0x000000023a0e7824 */ /* 0x040fe200078e0204 */
        /* <DEDUP_REMOVED lines=14> */
[C---:B------:R-:W-:Y:S01]  /*2490*/  SEL R22, R5.reuse, R17, !P0 ;  /* 0x0000001105167207 */ /* 0x040fe20004000000 */
[----:B------:R-:W-:Y:S01]  /*24a0*/  @!P2 IMAD.MOV R65, RZ, RZ, -R65 ;  /* 0x000000ffff41a224 */ /* 0x000fe200078e0a41 */
        /* <DEDUP_REMOVED lines=10> */
[----:B------:R-:W-:Y:S01]  /*2550*/  SEL R29, R5, R29, !P0 ;  /* 0x0000001d051d7207 */ /* 0x000fe20004000000 */
[----:B-1----:R-:W-:Y:S01]  /*2560*/  VIADD R134, R7, 0x3f ;  /* 0x0000003f07867836 */ /* 0x002fe20000000000 */
[C---:B------:R-:W-:Y:S01]  /*2570*/  SEL R33, R5.reuse, R33, !P0 ;  /* 0x0000002105217207 */ /* 0x040fe20004000000 */
[----:B------:R-:W-:Y:S01]  /*2580*/  IMAD R9, R58, 0x2, R16 ;  /* 0x000000023a097824 */ /* 0x000fe200078e0210 */
[C---:B------:R-:W-:Y:S01]  /*2590*/  SEL R37, R5.reuse, R37, !P0 ;  /* 0x0000002505257207 */ /* 0x040fe20004000000 */
[----:B----4-:R-:W-:Y:S01]  /*25a0*/  IMAD R12, R12, UR5, RZ ;  /* 0x000000050c0c7c24 */ /* 0x010fe2000f8e02ff */
[C---:B------:R-:W-:Y:S01]  /*25b0*/  SEL R32, R5.reuse, R43, !P0 ;  /* 0x0000002b05207207 */ /* 0x040fe20004000000 */
[C---:B------:R-:W-:Y:S01]  /*25c0*/  IMAD R41, R58.reuse, 0x2, R9 ;  /* 0x000000023a297824 */ /* 0x040fe200078e0209 */
[----:B------:R-:W-:Y:S01]  /*25d0*/  SEL R34, R5, R45, !P0 ;  /* 0x0000002d05227207 */ /* 0x000fe20004000000 */
[----:B------:R-:W-:Y:S01]  /*25e0*/  IMAD R13, R135, R59, RZ ;  /* 0x0000003b870d7224 */ /* 0x000fe200078e02ff */
[C---:B------:R-:W-:Y:S01]  /*25f0*/  SEL R35, R5.reuse, R47, !P0 ;  /* 0x0000002f05237207 */ /* 0x040fe20004000000 */
[C---:B------:R-:W-:Y:S01]  /*2600*/  IMAD R43, R58.reuse, 0x2, R41 ;  /* 0x000000023a2b7824 */ /* 0x040fe200078e0229 */
[C---:B------:R-:W-:Y:S01]  /*2610*/  SEL R36, R5.reuse, R51, !P0 ;  /* 0x0000003305247207 */ /* 0x040fe20004000000 */
[----:B------:R-:W1:Y:S01]  /*2620*/  LDCU UR5, c[0x0][0x3b0] ;  /* 0x00007600ff0577ac */ /* 0x000e620008000800 */
[C---:B------:R-:W-:Y:S01]  /*2630*/  SEL R38, R5.reuse, R53, !P0 ;  /* 0x0000003505267207 */ /* 0x040fe20004000000 */
[C---:B------:R-:W-:Y:S01]  /*2640*/  IMAD R45, R58.reuse, 0x2, R43 ;  /* 0x000000023a2d7824 */ /* 0x040fe200078e022b */
[----:B------:R-:W-:Y:S01]  /*2650*/  SEL R39, R5, R55, !P0 ;  /* 0x0000003705277207 */ /* 0x000fe20004000000 */
[----:B------:R-:W-:Y:S01]  /*2660*/  VIADD R133, R7, 0xffffffc0 ;  /* 0xffffffc007857836 */ /* 0x000fe20000000000 */
[C---:B------:R-:W-:Y:S01]  /*2670*/  SEL R40, R5.reuse, R57, !P0 ;  /* 0x0000003905287207 */ /* 0x040fe20004000000 */
[C---:B------:R-:W-:Y:S01]  /*2680*/  IMAD R49, R58.reuse, 0x2, R45 ;  /* 0x000000023a317824 */ /* 0x040fe200078e022d */
[C---:B------:R-:W-:Y:S01]  /*2690*/  SEL R42, R5.reuse, R61, !P0 ;  /* 0x0000003d052a7207 */ /* 0x040fe20004000000 */
[----:B------:R2:W-:Y:S01]  /*26a0*/  STL [R1+0x58], R138 ;  /* 0x0000588a01007387 */ /* 0x0005e20000100800 */
        /* <DEDUP_REMOVED lines=10> */
[----:B------:R-:W-:Y:S01]  /*2750*/  SEL R73, R5, R73, !P0 ;  /* 0x0000004905497207 */ /* 0x000fe20004000000 */
[----:B-1----:R-:W-:Y:S01]  /*2760*/  IMAD R191, R191, UR5, RZ ;  /* 0x00000005bfbf7c24 */ /* 0x002fe2000f8e02ff */
[----:B------:R-:W-:Y:S01]  /*2770*/  SEL R46, R5, R75, !P0 ;  /* 0x0000004b052e7207 */ /* 0x000fe20004000000 */
[----:B------:R-:W-:Y:S01]  /*2780*/  IMAD R57, R58, 0x2, R55 ;  /* 0x000000023a397824 */ /* 0x000fe200078e0237 */
[----:B------:R-:W-:Y:S01]  /*2790*/  ISETP.GT.AND P0, PT, R134, 0x3f, PT ;  /* 0x0000003f8600780c */ /* 0x000fe20003f04270 */
[----:B------:R-:W-:Y:S01]  /*27a0*/  IMAD R190, R190, UR5, RZ ;  /* 0x00000005bebe7c24 */ /* 0x000fe2000f8e02ff */
[-C--:B------:R-:W-:Y:S01]  /*27b0*/  ISETP.GE.AND P1, PT, R11, R7.reuse, PT ;  /* 0x000000070b00720c */ /* 0x080fe20003f26270 */
[----:B------:R-:W-:Y:S01]  /*27c0*/  IMAD R61, R58, 0x2, R57 ;  /* 0x000000023a3d7824 */ /* 0x000fe200078e0239 */
[----:B------:R-:W-:Y:S01]  /*27d0*/  SEL R142, RZ, 0x4, !P0 ;  /* 0x00000004ff8e7807 */ /* 0x000fe20004000000 */
[----:B------:R-:W-:Y:S01]  /*27e0*/  IMAD R18, R20, UR5, RZ ;  /* 0x0000000514127c24 */ /* 0x000fe2000f8e02ff */
[----:B------:R-:W-:Y:S01]  /*27f0*/  LEA R148, P0, R12, UR16, 0x2 ;  /* 0x000000100c947c11 */ /* 0x000fe2000f8010ff */
[----:B------:R-:W-:Y:S01]  /*2800*/  IMAD R63, R58, 0x2, R61 ;  /* 0x000000023a3f7824 */ /* 0x000fe200078e023d */
[----:B------:R-:W-:Y:S01]  /*2810*/  SEL R6, R142, RZ, !P1 ;  /* 0x000000ff8e067207 */ /* 0x000fe20004800000 */
[----:B------:R-:W-:Y:S01]  /*2820*/  IMAD R20, R24, UR5, RZ ;  /* 0x0000000518147c24 */ /* 0x000fe2000f8e02ff */
[----:B------:R-:W-:Y:S01]  /*2830*/  LEA.HI.X.SX32 R5, R12, UR17, 0x2, P0 ;  /* 0x000000110c057c11 */ /* 0x000fe200080f16ff */
[----:B------:R-:W-:Y:S01]  /*2840*/  IMAD R65, R58, 0x2, R63 ;  /* 0x000000023a417824 */ /* 0x000fe200078e023f */
[----:B------:R-:W-:Y:S01]  /*2850*/  ISETP.NE.U32.AND P0, PT, R6, RZ, PT ;  /* 0x000000ff0600720c */ /* 0x000fe20003f05070 */
[----:B------:R-:W-:Y:S01]  /*2860*/  IMAD R19, R22, UR5, RZ ;  /* 0x0000000516137c24 */ /* 0x000fe2000f8e02ff */
[-C--:B------:R-:W-:Y:S01]  /*2870*/  ISETP.GE.AND P0, PT, R212, R7.reuse, PT ;  /* 0x00000007d400720c */ /* 0x080fe20003f06270 */
[----:B------:R-:W-:Y:S01]  /*2880*/  IMAD R67, R58, 0x2, R65 ;  /* 0x000000023a437824 */ /* 0x000fe200078e0241 */
[----:B------:R-:W-:Y:S01]  /*2890*/  ISETP.GE.AND P1, PT, R211, R7, PT ;  /* 0x00000007d300720c */ /* 0x000fe20003f26270 */
[----:B------:R-:W-:Y:S01]  /*28a0*/  IMAD R22, R23, UR5, RZ ;  /* 0x0000000517167c24 */ /* 0x000fe2000f8e02ff */
[----:B------:R-:W-:Y:S01]  /*28b0*/  SEL R47, R142, RZ, !P0 ;  /* 0x000000ff8e2f7207 */ /* 0x000fe20004000000 */
[----:B------:R-:W-:Y:S01]  /*28c0*/  IMAD R132, R58, 0x2, R67 ;  /* 0x000000023a847824 */ /* 0x000fe200078e0243 */
[----:B------:R-:W-:Y:S01]  /*28d0*/  SEL R252, R142, RZ, !P1 ;  /* 0x000000ff8efc7207 */ /* 0x000fe20004800000 */
[----:B------:R-:W-:Y:S01]  /*28e0*/  IMAD R23, R25, UR5, RZ ;  /* 0x0000000519177c24 */ /* 0x000fe2000f8e02ff */
[----:B------:R-:W-:Y:S01]  /*28f0*/  ISETP.NE.U32.AND P1, PT, R47, RZ, PT ;  /* 0x000000ff2f00720c */ /* 0x000fe20003f25070 */
[----:B------:R-:W-:Y:S01]  /*2900*/  IMAD R21, R21, UR5, RZ ;  /* 0x0000000515157c24 */ /* 0x000fe2000f8e02ff */
[-C--:B------:R-:W-:Y:S01]  /*2910*/  LEA R146, P1, R41, R148.reuse, 0x2 ;  /* 0x0000009429927211 */ /* 0x080fe200078210ff */
[----:B------:R-:W-:Y:S01]  /*2920*/  IMAD R24, R27, UR5, RZ ;  /* 0x000000051b187c24 */ /* 0x000fe2000f8e02ff */
[----:B------:R-:W-:Y:S01]  /*2930*/  ISETP.NE.U32.AND P0, PT, R252, RZ, PT ;  /* 0x000000fffc00720c */ /* 0x000fe20003f05070 */
[----:B------:R-:W-:Y:S01]  /*2940*/  IMAD R26, R26, UR5, RZ ;  /* 0x000000051a1a7c24 */ /* 0x000fe2000f8e02ff */
[-C--:B------:R-:W-:Y:S01]  /*2950*/  LEA R158, P0, R9, R148.reuse, 0x2 ;  /* 0x00000094099e7211 */ /* 0x080fe200078010ff */
[----:B------:R-:W-:Y:S01]  /*2960*/  IMAD R27, R33, UR5, RZ ;  /* 0x00000005211b7c24 */ /* 0x000fe2000f8e02ff */
[-C--:B------:R-:W-:Y:S01]  /*2970*/  LEA.HI.X.SX32 R147, R41, R5.reuse, 0x2, P1 ;  /* 0x0000000529937211 */ /* 0x080fe200008f16ff */
        /* <DEDUP_REMOVED lines=19> */
[----:B------:R-:W-:Y:S01]  /*2ab0*/  LEA R118, P2, R13, UR18, 0x2 ;  /* 0x000000120d767c11 */ /* 0x000fe2000f8410ff */
[----:B------:R-:W-:Y:S01]  /*2ac0*/  IMAD R44, R71, UR5, RZ ;  /* 0x00000005472c7c24 */ /* 0x000fe2000f8e02ff */
[-C--:B------:R-:W-:Y:S01]  /*2ad0*/  LEA.HI.X.SX32 R137, R49, R5.reuse, 0x2, P0 ;  /* 0x0000000531897211 */ /* 0x080fe200000f16ff */
[----:B------:R-:W-:Y:S01]  /*2ae0*/  IMAD R28, R28, UR5, RZ ;  /* 0x000000051c1c7c24 */ /* 0x000fe2000f8e02ff */
[-C--:B------:R-:W-:Y:S01]  /*2af0*/  LEA R164, P0, R53, R148.reuse, 0x2 ;  /* 0x0000009435a47211 */ /* 0x080fe200078010ff */
[----:B------:R-:W-:Y:S01]  /*2b00*/  IMAD R32, R32, UR5, RZ ;  /* 0x0000000520207c24 */ /* 0x000fe2000f8e02ff */
[----:B------:R-:W-:Y:S01]  /*2b10*/  LEA.HI.X.SX32 R171, R55, R5, 0x2, P1 ;  /* 0x0000000537ab7211 */ /* 0x000fe200008f16ff */
[----:B------:R-:W-:Y:S01]  /*2b20*/  IMAD R30, R30, UR5, RZ ;  /* 0x000000051e1e7c24 */ /* 0x000fe2000f8e02ff */
[----:B------:R-:W-:Y:S01]  /*2b30*/  LEA.HI.X.SX32 R8, R13, UR19, 0x2, P2 ;  /* 0x000000130d087c11 */ /* 0x000fe200090f16ff */
[----:B------:R-:W-:Y:S01]  /*2b40*/  IMAD R31, R31, UR5, RZ ;  /* 0x000000051f1f7c24 */ /* 0x000fe2000f8e02ff */
[-C--:B------:R-:W-:Y:S01]  /*2b50*/  LEA R178, P1, R61, R148.reuse, 0x2 ;  /* 0x000000943db27211 */ /* 0x080fe200078210ff */
[----:B------:R-:W-:Y:S01]  /*2b60*/  IMAD R37, R39, UR5, RZ ;  /* 0x0000000527257c24 */ /* 0x000fe2000f8e02ff */
[----:B------:R-:W-:Y:S01]  /*2b70*/  ISETP.GE.AND P2, PT, R210, R7, PT ;  /* 0x00000007d200720c */ /* 0x000fe20003f46270 */
[----:B------:R-:W-:Y:S01]  /*2b80*/  IMAD R41, R48, UR5, RZ ;  /* 0x0000000530297c24 */ /* 0x000fe2000f8e02ff */
[-C--:B------:R-:W-:Y:S01]  /*2b90*/  LEA.HI.X.SX32 R165, R53, R5.reuse, 0x2, P0 ;  /* 0x0000000535a57211 */ /* 0x080fe200000f16ff */
[----:B------:R-:W-:Y:S01]  /*2ba0*/  IMAD R39, R42, UR5, RZ ;  /* 0x000000052a277c24 */ /* 0x000fe2000f8e02ff */
[-C--:B------:R-:W-:Y:S01]  /*2bb0*/  LEA R172, P0, R57, R148.reuse, 0x2 ;  /* 0x0000009439ac7211 */ /* 0x080fe200078010ff */
[----:B------:R-:W-:Y:S01]  /*2bc0*/  IMAD R42, R50, UR5, RZ ;  /* 0x00000005322a7c24 */ /* 0x000fe2000f8e02ff */
[----:B------:R-:W-:Y:S01]  /*2bd0*/  LEA.HI.X.SX32 R179, R61, R5, 0x2, P1 ;  /* 0x000000053db37211 */ /* 0x000fe200008f16ff */
[----:B------:R-:W-:Y:S01]  /*2be0*/  IMAD R46, R46, UR5, RZ ;  /* 0x000000052e2e7c24 */ /* 0x000fe2000f8e02ff */
[----:B------:R-:W-:Y:S01]  /*2bf0*/  SEL R17, R142, RZ, !P2 ;  /* 0x000000ff8e117207 */ /* 0x000fe20005000000 */
[----:B------:R2:W-:Y:S01]  /*2c00*/  STL [R1+0x48], R149 ;  /* 0x0000489501007387 */ /* 0x0005e20000100800 */
[----:B------:R-:W-:Y:S01]  /*2c10*/  BAR.SYNC.DEFER_BLOCKING 0x0 ;  /* 0x0000000000007b1d */ /* 0x000fe20000010000 */
[----:B------:R-:W-:-:S02]  /*2c20*/  LEA R186, P1, R65, R148, 0x2 ;  /* 0x0000009441ba7211 */ /* 0x000fc400078210ff */
[-C--:B------:R-:W-:Y:S02]  /*2c30*/  LEA.HI.X.SX32 R173, R57, R5.reuse, 0x2, P0 ;  /* 0x0000000539ad7211 */ /* 0x080fe400000f16ff */
[----:B------:R-:W-:Y:S01]  /*2c40*/  ISETP.NE.U32.AND P4, PT, R17, RZ, PT ;  /* 0x000000ff1100720c */ /* 0x000fe20003f85070 */
[----:B------:R-:W-:Y:S01]  /*2c50*/  IMAD R17, R10, UR5, RZ ;  /* 0x000000050a117c24 */ /* 0x000fe2000f8e02ff */
[-C--:B------:R-:W-:Y:S01]  /*2c60*/  LEA R180, P0, R63, R148.reuse, 0x2 ;  /* 0x000000943fb47211 */ /* 0x080fe200078010ff */
[----:B------:R2:W-:Y:S01]  /*2c70*/  STL [R1+0x54], R143 ;  /* 0x0000548f01007387 */ /* 0x0005e20000100800 */
[-C--:B------:R-:W-:Y:S02]  /*2c80*/  LEA.HI.X.SX32 R187, R65, R5.reuse, 0x2, P1 ;  /* 0x0000000541bb7211 */ /* 0x080fe400008f16ff */
[----:B------:R-:W-:Y:S02]  /*2c90*/  LEA R144, P1, R132, R148, 0x2 ;  /* 0x0000009484907211 */ /* 0x000fe400078210ff */
[----:B------:R-:W-:-:S02]  /*2ca0*/  LEA.HI.X.SX32 R181, R63, R5, 0x2, P0 ;  /* 0x000000053fb57211 */ /* 0x000fc400000f16ff */
[----:B------:R-:W-:Y:S02]  /*2cb0*/  LEA R140, P0, R67, R148, 0x2 ;  /* 0x00000094438c7211 */ /* 0x000fe400078010ff */
[-C--:B------:R-:W-:Y:S02]  /*2cc0*/  LEA.HI.X.SX32 R145, R132, R5.reuse, 0x2, P1 ;  /* 0x0000000584917211 */ /* 0x080fe400008f16ff */
[-C--:B------:R-:W-:Y:S02]  /*2cd0*/  LEA R124, P1, R17, R118.reuse, 0x2 ;  /* 0x00000076117c7211 */ /* 0x080fe400078210ff */
[----:B------:R-:W-:Y:S02]  /*2ce0*/  LEA.HI.X.SX32 R141, R67, R5, 0x2, P0 ;  /* 0x00000005438d7211 */ /* 0x000fe400000f16ff */
[-C--:B------:R-:W-:Y:S02]  /*2cf0*/  LEA R120, P2, R191, R118.reuse, 0x2 ;  /* 0x00000076bf787211 */ /* 0x080fe400078410ff */
[----:B------:R-:W-:-:S02]  /*2d00*/  LEA R122, P0, R190, R118, 0x2 ;  /* 0x00000076be7a7211 */ /* 0x000fc400078010ff */
[----:B------:R-:W-:Y:S02]  /*2d10*/  LEA.HI.X.SX32 R125, R17, R8, 0x2, P1 ;  /* 0x00000008117d7211 */ /* 0x000fe400008f16ff */
[----:B------:R-:W-:Y:S02]  /*2d20*/  LEA R66, P1, R20, R118, 0x2 ;  /* 0x0000007614427211 */ /* 0x000fe400078210ff */
[----:B------:R-:W-:Y:S02]  /*2d30*/  LEA.HI.X.SX32 R121, R191, R8, 0x2, P2 ;  /* 0x00000008bf797211 */ /* 0x000fe400010f16ff */
[----:B------:R-:W-:Y:S02]  /*2d40*/  LEA R62, P2, R18, R118, 0x2 ;  /* 0x00000076123e7211 */ /* 0x000fe400078410ff */
[----:B------:R-:W-:Y:S02]  /*2d50*/  LEA.HI.X.SX32 R123, R190, R8, 0x2, P0 ;  /* 0x00000008be7b7211 */ /* 0x000fe400000f16ff */
        /* <DEDUP_REMOVED lines=49> */
[-C--:B------:R-:W-:Y:S02]  /*3070*/  LEA.HI.X.SX32 R115, R44, R8.reuse, 0x2, P1 ;  /* 0x000000082c737211 */ /* 0x080fe400008f16ff */
[----:B------:R-:W-:Y:S02]  /*3080*/  ISETP.GE.AND P1, PT, R209, R7, PT ;  /* 0x00000007d100720c */ /* 0x000fe40003f26270 */
[----:B------:R-:W-:Y:S02]  /*3090*/  LEA.HI.X.SX32 R111, R42, R8, 0x2, P2 ;  /* 0x000000082a6f7211 */ /* 0x000fe400010f16ff */
[----:B------:R-:W-:Y:S02]  /*30a0*/  LEA R116, P2, R45, R118, 0x2 ;  /* 0x000000762d747211 */ /* 0x000fe400078410ff */
[----:B------:R-:W-:Y:S02]  /*30b0*/  LEA.HI.X.SX32 R113, R43, R8, 0x2, P0 ;  /* 0x000000082b717211 */ /* 0x000fe400000f16ff */
[----:B------:R-:W-:-:S02]  /*30c0*/  LEA R118, P0, R46, R118, 0x2 ;  /* 0x000000762e767211 */ /* 0x000fc400078010ff */
[----:B------:R-:W-:Y:S02]  /*30d0*/  SEL R9, R142, RZ, !P1 ;  /* 0x000000ff8e097207 */ /* 0x000fe40004800000 */
[-C--:B------:R-:W-:Y:S02]  /*30e0*/  ISETP.GE.AND P1, PT, R189, R7.reuse, PT ;  /* 0x00000007bd00720c */ /* 0x080fe40003f26270 */
[-C--:B------:R-:W-:Y:S02]  /*30f0*/  LEA.HI.X.SX32 R119, R46, R8.reuse, 0x2, P0 ;  /* 0x000000082e777211 */ /* 0x080fe400000f16ff */
[----:B------:R-:W-:Y:S02]  /*3100*/  LEA.HI.X.SX32 R117, R45, R8, 0x2, P2 ;  /* 0x000000082d757211 */ /* 0x000fe400010f16ff */
[----:B------:R-:W-:Y:S02]  /*3110*/  ISETP.GE.AND P0, PT, R196, R7, PT ;  /* 0x00000007c400720c */ /* 0x000fe40003f06270 */
[----:B------:R-:W-:-:S02]  /*3120*/  SEL R130, R142, RZ, !P1 ;  /* 0x000000ff8e827207 */ /* 0x000fc40004800000 */
[-C--:B------:R-:W-:Y:S02]  /*3130*/  ISETP.GE.AND P2, PT, R198, R7.reuse, PT ;  /* 0x00000007c600720c */ /* 0x080fe40003f46270 */
[-C--:B------:R-:W-:Y:S02]  /*3140*/  ISETP.GE.AND P1, PT, R184, R7.reuse, PT ;  /* 0x00000007b800720c */ /* 0x080fe40003f26270 */
[C---:B------:R-:W-:Y:S02]  /*3150*/  SEL R131, R142.reuse, RZ, !P0 ;  /* 0x000000ff8e837207 */ /* 0x040fe40004000000 */
[C---:B------:R-:W-:Y:S02]  /*3160*/  SEL R8, R142.reuse, RZ, !P2 ;  /* 0x000000ff8e087207 */ /* 0x040fe40005000000 */
        /* <DEDUP_REMOVED lines=17> */
[----:B------:R-:W-:Y:S02]  /*3280*/  SEL R246, R142, RZ, !P2 ;  /* 0x000000ff8ef67207 */ /* 0x000fe40005000000 */
        /* <DEDUP_REMOVED lines=10> */
[----:B------:R-:W-:Y:S02]  /*3330*/  LOP3.LUT R54, R11, 0x36, RZ, 0xfc, !PT ;  /* 0x000000360b367812 */ /* 0x000fe400078efcff */
[C---:B------:R-:W-:Y:S02]  /*3340*/  SEL R240, R142.reuse, RZ, !P0 ;  /* 0x000000ff8ef07207 */ /* 0x040fe40004000000 */
[----:B------:R-:W-:Y:S02]  /*3350*/  SEL R51, R142, RZ, !P2 ;  /* 0x000000ff8e337207 */ /* 0x000fe40005000000 */
[----:B------:R-:W-:-:S02]  /*3360*/  ISETP.GE.AND P0, PT, R155, R7, PT ;  /* 0x000000079b00720c */ /* 0x000fc40003f06270 */
[----:B------:R-:W-:Y:S02]  /*3370*/  SEL R237, R142, RZ, !P1 ;  /* 0x000000ff8eed7207 */ /* 0x000fe40004800000 */
[-C--:B------:R-:W-:Y:S02]  /*3380*/  ISETP.GE.AND P2, PT, R54, R7.reuse, PT ;  /* 0x000000073600720c */ /* 0x080fe40003f46270 */
[----:B------:R-:W-:Y:S02]  /*3390*/  ISETP.GE.AND P1, PT, R152, R7, PT ;  /* 0x000000079800720c */ /* 0x000fe40003f26270 */
[----:B------:R-:W-:Y:S02]  /*33a0*/  LOP3.LUT R56, R11, 0x38, RZ, 0xfc, !PT ;  /* 0x000000380b387812 */ /* 0x000fe400078efcff */
[C---:B------:R-:W-:Y:S02]  /*33b0*/  SEL R52, R142.reuse, RZ, !P0 ;  /* 0x000000ff8e347207 */ /* 0x040fe40004000000 */
[----:B------:R-:W-:-:S02]  /*33c0*/  SEL R242, R142, RZ, !P2 ;  /* 0x000000ff8ef27207 */ /* 0x000fc40005000000 */
[-C--:B------:R-:W-:Y:S02]  /*33d0*/  ISETP.GE.AND P0, PT, R153, R7.reuse, PT ;  /* 0x000000079900720c */ /* 0x080fe40003f06270 */
[----:B------:R-:W-:Y:S02]  /*33e0*/  SEL R53, R142, RZ, !P1 ;  /* 0x000000ff8e357207 */ /* 0x000fe40004800000 */
[-C--:B------:R-:W-:Y:S02]  /*33f0*/  ISETP.GE.AND P2, PT, R56, R7.reuse, PT ;  /* 0x000000073800720c */ /* 0x080fe40003f46270 */
[----:B------:R-:W-:Y:S02]  /*3400*/  ISETP.GE.AND P1, PT, R139, R7, PT ;  /* 0x000000078b00720c */ /* 0x000fe40003f26270 */
[C---:B------:R-:W-:Y:S02]  /*3410*/  SEL R239, R142.reuse, RZ, !P0 ;  /* 0x000000ff8eef7207 */ /* 0x040fe40004000000 */
[----:B------:R-:W-:-:S02]  /*3420*/  SEL R238, R142, RZ, !P2 ;  /* 0x000000ff8eee7207 */ /* 0x000fc40005000000 */
[-C--:B------:R-:W-:Y:S02]  /*3430*/  ISETP.GE.AND P0, PT, R150, R7.reuse, PT ;  /* 0x000000079600720c */ /* 0x080fe40003f06270 */
[----:B------:R-:W-:Y:S02]  /*3440*/  SEL R234, R142, RZ, !P1 ;  /* 0x000000ff8eea7207 */ /* 0x000fe40004800000 */
[----:B------:R-:W-:Y:S02]  /*3450*/  ISETP.GE.AND P2, PT, R151, R7, PT ;  /* 0x000000079700720c */ /* 0x000fe40003f46270 */
[----:B------:R-:W-:Y:S02]  /*3460*/  ISETP.GE.AND P1, PT, R212, R133, PT ;  /* 0x00000085d400720c */ /* 0x000fe40003f26270 */
[C---:B------:R-:W-:Y:S02]  /*3470*/  SEL R233, R142.reuse, RZ, !P0 ;  /* 0x000000ff8ee97207 */ /* 0x040fe40004000000 */
[----:B------:R-:W-:-:S02]  /*3480*/  SEL R232, R142, RZ, !P2 ;  /* 0x000000ff8ee87207 */ /* 0x000fc40005000000 */
[----:B------:R-:W-:Y:S02]  /*3490*/  ISETP.GE.AND P0, PT, R11, R133, PT ;  /* 0x000000850b00720c */ /* 0x000fe40003f06270 */
[----:B------:R-:W-:Y:S02]  /*34a0*/  SEL R231, RZ, 0x4, P1 ;  /* 0x00000004ffe77807 */ /* 0x000fe40000800000 */
[----:B------:R-:W-:Y:S02]  /*34b0*/  ISETP.GE.AND P2, PT, R135, R7, PT ;  /* 0x000000078700720c */ /* 0x000fe40003f46270 */
[----:B------:R-:W-:Y:S02]  /*34c0*/  ISETP.GE.AND P1, PT, R209, R133, PT ;  /* 0x00000085d100720c */ /* 0x000fe40003f26270 */
[----:B------:R-:W-:Y:S02]  /*34d0*/  SEL R230, RZ, 0x4, P0 ;  /* 0x00000004ffe67807 */ /* 0x000fe40000000000 */
[----:B------:R-:W-:-:S02]  /*34e0*/  SEL R142, R142, RZ, !P2 ;  /* 0x000000ff8e8e7207 */ /* 0x000fc40005000000 */
[-C--:B------:R-:W-:Y:S02]  /*34f0*/  ISETP.GE.AND P0, PT, R210, R133.reuse, PT ;  /* 0x00000085d200720c */ /* 0x080fe40003f06270 */
[----:B------:R-:W-:Y:S02]  /*3500*/  SEL R227, RZ, 0x4, P1 ;  /* 0x00000004ffe37807 */ /* 0x000fe40000800000 */
[-C--:B------:R-:W-:Y:S02]  /*3510*/  ISETP.GE.AND P2, PT, R211, R133.reuse, PT ;  /* 0x00000085d300720c */ /* 0x080fe40003f46270 */
[----:B------:R-:W-:Y:S02]  /*3520*/  ISETP.GE.AND P1, PT, R189, R133, PT ;  /* 0x00000085bd00720c */ /* 0x000fe40003f26270 */
[----:B------:R-:W-:Y:S02]  /*3530*/  SEL R228, RZ, 0x4, P0 ;  /* 0x00000004ffe47807 */ /* 0x000fe40000000000 */
[----:B------:R-:W-:-:S02]  /*3540*/  SEL R229, RZ, 0x4, P2 ;  /* 0x00000004ffe57807 */ /* 0x000fc40001000000 */
        /* <DEDUP_REMOVED lines=12> */
[----:B------:R-:W-:Y:S02]  /*3610*/  ISETP.NE.U32.AND P5, PT, R9, RZ, PT ;  /* 0x000000ff0900720c */ /* 0x000fe40003fa5070 */
[----:B------:R-:W-:Y:S02]  /*3620*/  ISETP.GE.AND P0, PT, R183, R133, PT ;  /* 0x00000085b700720c */ /* 0x000fe40003f06270 */
[----:B------:R-:W-:Y:S01]  /*3630*/  SEL R220, RZ, 0x4, P1 ;  /* 0x00000004ffdc7807 */ /* 0x000fe20000800000 */
[----:B--2---:R-:W-:Y:S10]  /*3640*/  BRA.U UP0, `(.L_x_5) ;  /* 0x0000000100187547 */ /* 0x004ff4000b800000 */
[----:B------:R-:W-:Y:S01]  /*3650*/  ELECT P1, URZ, PT ;  /* 0x0000000000ff782f */ /* 0x000fe20003820000 */
[----:B------:R-:W-:Y:S01]  /*3660*/  IMAD.MOV.U32 R9, RZ, RZ, 0x1 ;  /* 0x00000001ff097424 */ /* 0x000fe200078e00ff */
[----:B------:R-:W-:Y:S01]  /*3670*/  UMOV UR5, 0x40 ;  /* 0x0000004000057882 */ /* 0x000fe20000000000 */
[----:B------:R-:W-:Y:S01]  /*3680*/  UVIRTCOUNT.DEALLOC.SMPOOL 0x80 ;  /* 0x000000800000784c */ /* 0x000fe20000000000 */
[----:B------:R-:W-:-:S09]  /*3690*/  ULEA UR5, UR4, UR5, 0x18 ;  /* 0x0000000504057291 */ /* 0x000fd2000f8ec0ff */
[----:B------:R1:W-:Y:S03]  /*36a0*/  @P1 STS.U8 [UR5], R9 ;  /* 0x00000009ff001988 */ /* 0x0003e60008000005 */
.L_x_5:
[----:B------:R-:W-:Y:S01]  /*36b0*/  SEL R219, RZ, 0x4, P0 ;  /* 0x00000004ffdb7807 */ /* 0x000fe20000000000 */
[----:B-1----:R-:W-:Y:S01]  /*36c0*/  IMAD.SHL.U32 R9, R60, 0x10, RZ ;  /* 0x000000103c097824 */ /* 0x002fe200078e00ff */
[-C--:B------:R-:W-:Y:S01]  /*36d0*/  ISETP.GE.AND P0, PT, R176, R133.reuse, PT ;  /* 0x00000085b000720c */ /* 0x080fe20003f06270 */
[----:B------:R-:W-:Y:S01]  /*36e0*/  UMOV UR5, 0x1 ;  /* 0x0000000100057882 */ /* 0x000fe20000000000 */
[-C--:B------:R-:W-:Y:S01]  /*36f0*/  ISETP.GE.AND P1, PT, R177, R133.reuse, PT ;  /* 0x00000085b100720c */ /* 0x080fe20003f26270 */
[----:B------:R-:W-:Y:S01]  /*3700*/  UIADD3 UR10, UPT, UPT, UR12, 0x38000, URZ ;  /* 0x000380000c0a7890 */ /* 0x000fe2000fffe0ff */
[----:B------:R-:W-:Y:S01]  /*3710*/  SEL R217, RZ, 0x4, P0 ;  /* 0x00000004ffd97807 */ /* 0x000fe20000000000 */
[----:B------:R-:W1:Y:S01]  /*3720*/  LDCU.64 UR42, c[0x0][0x358] ;  /* 0x00006b00ff2a77ac */ /* 0x000e620008000a00 */
[----:B------:R-:W-:Y:S01]  /*3730*/  ISETP.GE.AND P0, PT, R174, R133, PT ;  /* 0x00000085ae00720c */ /* 0x000fe20003f06270 */
[----:B------:R-:W-:Y:S01]  /*3740*/  IMAD.SHL.U32 R59, R59, 0x40, RZ ;  /* 0x000000403b3b7824 */ /* 0x000fe200078e00ff */
[----:B------:R-:W-:Y:S01]  /*3750*/  SEL R218, RZ, 0x4, P1 ;  /* 0x00000004ffda7807 */ /* 0x000fe20000800000 */
[----:B------:R-:W2:Y:S01]  /*3760*/  LDCU UR24, c[0x0][0x3a0] ;  /* 0x00007400ff1877ac */ /* 0x000ea20008000800 */
[----:B------:R-:W-:-:S02]  /*3770*/  SEL R215, RZ, 0x4, P0 ;  /* 0x00000004ffd77807 */ /* 0x000fc40000000000 */
[-C--:B------:R-:W-:Y:S02]  /*3780*/  ISETP.GE.AND P0, PT, R168, R133.reuse, PT ;  /* 0x00000085a800720c */ /* 0x080fe40003f06270 */
[-C--:B------:R-:W-:Y:S02]  /*3790*/  ISETP.GE.AND P1, PT, R175, R133.reuse, PT ;  /* 0x00000085af00720c */ /* 0x080fe40003f26270 */
[----:B------:R-:W-:Y:S02]  /*37a0*/  SEL R213, RZ, 0x4, P0 ;  /* 0x00000004ffd57807 */ /* 0x000fe40000000000 */
[-C--:B------:R-:W-:Y:S02]  /*37b0*/  ISETP.GE.AND P0, PT, R166, R133.reuse, PT ;  /* 0x00000085a600720c */ /* 0x080fe40003f06270 */
[----:B------:R-:W-:Y:S02]  /*37c0*/  SEL R216, RZ, 0x4, P1 ;  /* 0x00000004ffd87807 */ /* 0x000fe40000800000 */
[----:B------:R-:W-:-:S02]  /*37d0*/  ISETP.GE.AND P1, PT, R169, R133, PT ;  /* 0x00000085a900720c */ /* 0x000fc40003f26270 */
[----:B------:R-:W-:Y:S02]  /*37e0*/  SEL R210, RZ, 0x4, P0 ;  /* 0x00000004ffd27807 */ /* 0x000fe40000000000 */
[-C--:B------:R-:W-:Y:S01]  /*37f0*/  ISETP.GE.AND P0, PT, R156, R133.reuse, PT ;  /* 0x000000859c00720c */ /* 0x080fe20003f06270 */
[----:B--2---:R-:W-:Y:S01]  /*3800*/  UIADD3 UR8, UPT, UPT, UR24, -0x180, URZ ;  /* 0xfffffe8018087890 */ /* 0x004fe2000fffe0ff */
[----:B------:R-:W-:Y:S02]  /*3810*/  SEL R214, RZ, 0x4, P1 ;  /* 0x00000004ffd67807 */ /* 0x000fe40000800000 */
[-C--:B------:R-:W-:Y:S02]  /*3820*/  ISETP.GE.AND P1, PT, R167, R133.reuse, PT ;  /* 0x00000085a700720c */ /* 0x080fe40003f26270 */
[----:B------:R-:W-:Y:S02]  /*3830*/  SEL R235, RZ, 0x4, P0 ;  /* 0x00000004ffeb7807 */ /* 0x000fe40000000000 */
[----:B------:R-:W-:-:S02]  /*3840*/  ISETP.GE.AND P0, PT, R54, R133, PT ;  /* 0x000000853600720c */ /* 0x000fc40003f06270 */
[----:B------:R-:W-:Y:S02]  /*3850*/  SEL R212, RZ, 0x4, P1 ;  /* 0x00000004ffd47807 */ /* 0x000fe40000800000 */
[-C--:B------:R-:W-:Y:S02]  /*3860*/  ISETP.GE.AND P1, PT, R157, R133.reuse, PT ;  /* 0x000000859d00720c */ /* 0x080fe40003f26270 */
[----:B------:R-:W-:Y:S02]  /*3870*/  SEL R54, RZ, 0x4, P0 ;  /* 0x00000004ff367807 */ /* 0x000fe40000000000 */
[----:B------:R-:W-:Y:S02]  /*3880*/  ISETP.GE.AND P0, PT, R155, R133, PT ;  /* 0x000000859b00720c */ /* 0x000fe40003f06270 */
[----:B------:R-:W-:Y:S02]  /*3890*/  SEL R211, RZ, 0x4, P1 ;  /* 0x00000004ffd37807 */ /* 0x000fe40000800000 */
[----:B------:R-:W-:-:S02]  /*38a0*/  ISETP.NE.U32.AND P1, PT, R8, RZ, PT ;  /* 0x000000ff0800720c */ /* 0x000fc40003f25070 */
[--C-:B------:R-:W-:Y:S02]  /*38b0*/  SHF.R.U32.HI R8, RZ, 0x5, R60.reuse ;  /* 0x00000005ff087819 */ /* 0x100fe4000001163c */
[----:B------:R-:W-:Y:S02]  /*38c0*/  SEL R57, RZ, 0x4, P0 ;  /* 0x00000004ff397807 */ /* 0x000fe40000000000 */
[----:B------:R-:W-:Y:S02]  /*38d0*/  ISETP.GE.AND P0, PT, R154, R133, PT ;  /* 0x000000859a00720c */ /* 0x000fe40003f06270 */
[----:B------:R-:W-:Y:S02]  /*38e0*/  SHF.R.S32.HI R10, RZ, 0x6, R60 ;  /* 0x00000006ff0a7819 */ /* 0x000fe4000001143c */
[----:B------:R-:W-:Y:S02]  /*38f0*/  R2UR UR6, R8 ;  /* 0x00000000080672ca */ /* 0x000fe400000e0000 */
[----:B------:R-:W-:-:S02]  /*3900*/  LOP3.LUT R9, R9, 0x70, RZ, 0xc0, !PT ;  /* 0x0000007009097812 */ /* 0x000fc400078ec0ff */
[----:B------:R-:W-:Y:S02]  /*3910*/  LOP3.LUT R8, R60, 0x40, RZ, 0xc0, !PT ;  /* 0x000000403c087812 */ /* 0x000fe400078ec0ff */
[----:B------:R-:W-:Y:S02]  /*3920*/  SEL R55, RZ, 0x4, P0 ;  /* 0x00000004ff377807 */ /* 0x000fe40000000000 */
[----:B------:R-:W-:Y:S02]  /*3930*/  SGXT R10, R10, 0x1 ;  /* 0x000000010a0a781a */ /* 0x000fe40000000200 */
[----:B------:R-:W-:Y:S02]  /*3940*/  ISETP.GE.AND P0, PT, R56, R133, PT ;  /* 0x000000853800720c */ /* 0x000fe40003f06270 */
[----:B------:R-:W-:Y:S01]  /*3950*/  LEA.HI R9, R8, R9, RZ, 0x1c ;  /* 0x0000000908097211 */ /* 0x000fe200078fe0ff */
[----:B------:R-:W-:Y:S01]  /*3960*/  IMAD.SHL.U32 R8, R60, 0x4, RZ ;  /* 0x000000043c087824 */ /* 0x000fe200078e00ff */
[----:B------:R-:W-:Y:S01]  /*3970*/  LOP3.LUT R10, R10, 0x90, RZ, 0xc0, !PT ;  /* 0x000000900a0a7812 */ /* 0x000fe200078ec0ff */
[----:B------:R-:W-:Y:S01]  /*3980*/  IMAD.SHL.U32 R60, R60, 0x100, RZ ;  /* 0x000001003c3c7824 */ /* 0x000fe200078e00ff */
[----:B------:R-:W-:Y:S01]  /*3990*/  SEL R56, RZ, 0x4, P0 ;  /* 0x00000004ff387807 */ /* 0x000fe20000000000 */
[----:B------:R-:W-:Y:S01]  /*39a0*/  USHF.L.U32 UR4, UR6, 0x15, URZ ;  /* 0x0000001506047899 */ /* 0x000fe200080006ff */
[----:B------:R-:W-:-:S02]  /*39b0*/  ISETP.GE.AND P0, PT, R153, R133, PT ;  /* 0x000000859900720c */ /* 0x000fc40003f06270 */
[----:B------:R-:W-:Y:S01]  /*39c0*/  LOP3.LUT R10, R10, 0x7c, R8, 0x78, !PT ;  /* 0x0000007c0a0a7812 */ /* 0x000fe200078e7808 */
[----:B------:R-:W-:Y:S01]  /*39d0*/  ULOP3.LUT UR4, UR4, 0x600000, URZ, 0xc0, !UPT ;  /* 0x0060000004047892 */ /* 0x000fe2000f8ec0ff */
[----:B------:R-:W-:Y:S02]  /*39e0*/  SEL R8, RZ, 0x4, P0 ;  /* 0x00000004ff087807 */ /* 0x000fe40000000000 */
[-C--:B------:R-:W-:Y:S01]  /*39f0*/  ISETP.GE.AND P0, PT, R152, R133.reuse, PT ;  /* 0x000000859800720c */ /* 0x080fe20003f06270 */
[----:B------:R-:W-:Y:S01]  /*3a00*/  UIADD3 UR13, UPT, UPT, UR9, UR4, URZ ;  /* 0x00000004090d7290 */ /* 0x000fe2000fffe0ff */
[----:B------:R-:W-:Y:S02]  /*3a10*/  LOP3.LUT R10, R10, 0x2000, R60, 0xf8, !PT ;  /* 0x000020000a0a7812 */ /* 0x000fe400078ef83c */
[----:B------:R-:W-:Y:S02]  /*3a20*/  SEL R196, RZ, 0x4, P0 ;  /* 0x00000004ffc47807 */ /* 0x000fe40000000000 */
[----:B------:R-:W-:-:S02]  /*3a30*/  ISETP.GE.AND P0, PT, R151, R133, PT ;  /* 0x000000859700720c */ /* 0x000fc40003f06270 */
[----:B------:R-:W-:Y:S01]  /*3a40*/  ISETP.NE.U32.AND P3, PT, R131, RZ, PT ;  /* 0x000000ff8300720c */ /* 0x000fe20003f65070 */
[----:B------:R-:W-:Y:S01]  /*3a50*/  IMAD R131, R58, 0x2, R132 ;  /* 0x000000023a837824 */ /* 0x000fe200078e0284 */
[----:B------:R-:W-:Y:S01]  /*3a60*/  SEL R61, RZ, 0x4, P0 ;  /* 0x00000004ff3d7807 */ /* 0x000fe20000000000 */
[----:B------:R-:W-:Y:S01]  /*3a70*/  STTM.16dp32bit_t0_t15.x32 tmem[UR13], RZ ;  /* 0x000000ff000079ed */ /* 0x000fe20008a8000d */
[----:B------:R-:W-:Y:S01]  /*3a80*/  STTM.16dp32bit_t16_t31.x32 tmem[UR13+0x20], RZ ;  /* 0x000020ff000079ed */ /* 0x000fe20008aa000d */
[----:B------:R-:W-:Y:S01]  /*3a90*/  ISETP.GE.AND P0, PT, R150, R133, PT ;  /* 0x000000859600720c */ /* 0x000fe20003f06270 */
[----:B------:R-:W2:Y:S02]  /*3aa0*/  FENCE.VIEW.ASYNC.T ;  /* 0x00000000000073c6 */ /* 0x000ea40000000200 */
[----:B--2---:R-:W-:Y:S01]  /*3ab0*/  BAR.SYNC.DEFER_BLOCKING 0x0 ;  /* 0x0000000000007b1d */ /* 0x004fe20000010000 */
[----:B------:R-:W-:Y:S02]  /*3ac0*/  ISETP.NE.U32.AND P2, PT, R130, RZ, PT ;  /* 0x000000ff8200720c */ /* 0x000fe40003f45070 */
[----:B------:R-:W-:-:S02]  /*3ad0*/  SEL R60, RZ, 0x4, P0 ;  /* 0x00000004ff3c7807 */ /* 0x000fc40000000000 */
[-C--:B------:R-:W-:Y:S02]  /*3ae0*/  ISETP.GE.AND P0, PT, R139, R133.reuse, PT ;  /* 0x000000858b00720c */ /* 0x080fe40003f06270 */
[----:B------:R-:W-:Y:S02]  /*3af0*/  LEA R182, P6, R3, R148, 0x2 ;  /* 0x0000009403b67211 */ /* 0x000fe400078c10ff */
[----:B------:R-:W-:Y:S02]  /*3b00*/  SEL R198, RZ, 0x4, P0 ;  /* 0x00000004ffc67807 */ /* 0x000fe40000000000 */
[----:B------:R-:W-:Y:S02]  /*3b10*/  ISETP.GE.AND P0, PT, R135, R133, PT ;  /* 0x000000858700720c */ /* 0x000fe40003f06270 */
[----:B------:R-:W-:Y:S02]  /*3b20*/  LEA.HI.X.SX32 R183, R3, R5, 0x2, P6 ;  /* 0x0000000503b77211 */ /* 0x000fe400030f16ff */
[----:B------:R-:W-:-:S02]  /*3b30*/  SEL R236, RZ, 0x4, P0 ;  /* 0x00000004ffec7807 */ /* 0x000fc40000000000 */
[----:B------:R-:W-:Y:S02]  /*3b40*/  ISETP.GT.AND P0, PT, R134, 0x7f, PT ;  /* 0x0000007f8600780c */ /* 0x000fe40003f04270 */
[----:B------:R-:W-:Y:S02]  /*3b50*/  LEA R184, P6, R4, R148, 0x2 ;  /* 0x0000009404b87211 */ /* 0x000fe400078c10ff */
[----:B------:R-:W-:Y:S02]  /*3b60*/  SEL R230, R230, RZ, P0 ;  /* 0x000000ffe6e67207 */ /* 0x000fe40000000000 */
[----:B------:R-:W-:Y:S02]  /*3b70*/  SEL R231, R231, RZ, P0 ;  /* 0x000000ffe7e77207 */ /* 0x000fe40000000000 */
[----:B------:R-:W-:Y:S02]  /*3b80*/  SEL R229, R229, RZ, P0 ;  /* 0x000000ffe5e57207 */ /* 0x000fe40000000000 */
[----:B------:R-:W-:-:S02]  /*3b90*/  SEL R228, R228, RZ, P0 ;  /* 0x000000ffe4e47207 */ /* 0x000fc40000000000 */
[----:B------:R-:W-:Y:S02]  /*3ba0*/  SEL R227, R227, RZ, P0 ;  /* 0x000000ffe3e37207 */ /* 0x000fe40000000000 */
[----:B------:R-:W-:Y:S02]  /*3bb0*/  SEL R226, R226, RZ, P0 ;  /* 0x000000ffe2e27207 */ /* 0x000fe40000000000 */
        /* <DEDUP_REMOVED lines=27> */
[----:B------:R-:W-:-:S02]  /*3d70*/  LEA R150, P0, R131, R148, 0x2 ;  /* 0x0000009483967211 */ /* 0x000fc400078010ff */
[-C--:B------:R-:W-:Y:S02]  /*3d80*/  LEA.HI.X.SX32 R185, R4, R5.reuse, 0x2, P6 ;  /* 0x0000000504b97211 */ /* 0x080fe400030f16ff */
[----:B------:R-:W-:Y:S01]  /*3d90*/  LEA.HI.X.SX32 R151, R131, R5, 0x2, P0 ;  /* 0x0000000583977211 */ /* 0x000fe200000f16ff */
[----:B------:R-:W-:Y:S01]  /*3da0*/  IMAD R131, R58, 0x2, R131 ;  /* 0x000000023a837824 */ /* 0x000fe200078e0283 */
[----:B------:R-:W-:-:S04]  /*3db0*/  LOP3.LUT R209, R209, 0xffffff7f, RZ, 0xc0, !PT ;  /* 0xffffff7fd1d17812 */ /* 0x000fc800078ec0ff */
[----:B------:R-:W-:Y:S02]  /*3dc0*/  LEA R156, P0, R131, R148, 0x2 ;  /* 0x00000094839c7211 */ /* 0x000fe400078010ff */
[----:B------:R-:W-:Y:S02]  /*3dd0*/  @P4 LOP3.LUT R209, R209, 0x80, RZ, 0xfc, !PT ;  /* 0x00000080d1d14812 */ /* 0x000fe400078efcff */
[----:B------:R-:W-:Y:S01]  /*3de0*/  LEA.HI.X.SX32 R157, R131, R5, 0x2, P0 ;  /* 0x00000005839d7211 */ /* 0x000fe200000f16ff */
[----:B------:R-:W-:Y:S01]  /*3df0*/  IMAD R131, R58, 0x2, R131 ;  /* 0x000000023a837824 */ /* 0x000fe200078e0283 */
[----:B------:R-:W-:-:S04]  /*3e00*/  LOP3.LUT R209, R209, 0xffffffbf, RZ, 0xc0, !PT ;  /* 0xffffffbfd1d17812 */ /* 0x000fc800078ec0ff */
[-C--:B------:R-:W-:Y:S02]  /*3e10*/  LEA R154, P0, R131, R148.reuse, 0x2 ;  /* 0x00000094839a7211 */ /* 0x080fe400078010ff */
[----:B------:R-:W-:Y:S02]  /*3e20*/  @P5 LOP3.LUT R209, R209, 0x40, RZ, 0xfc, !PT ;  /* 0x00000040d1d15812 */ /* 0x000fe400078efcff */
[----:B------:R-:W-:Y:S01]  /*3e30*/  LEA.HI.X.SX32 R155, R131, R5, 0x2, P0 ;  /* 0x00000005839b7211 */ /* 0x000fe200000f16ff */
[----:B------:R-:W-:Y:S01]  /*3e40*/  IMAD R131, R58, 0x2, R131 ;  /* 0x000000023a837824 */ /* 0x000fe200078e0283 */
[----:B------:R-:W-:Y:S02]  /*3e50*/  LOP3.LUT R209, R209, 0xffffffef, RZ, 0xc0, !PT ;  /* 0xffffffefd1d17812 */ /* 0x000fe400078ec0ff */
[----:B------:R-:W-:Y:S02]  /*3e60*/  ISETP.NE.U32.AND P5, PT, R47, RZ, PT ;  /* 0x000000ff2f00720c */ /* 0x000fe40003fa5070 */
[----:B------:R-:W-:-:S04]  /*3e70*/  LEA R152, P0, R131, R148, 0x2 ;  /* 0x0000009483987211 */ /* 0x000fc800078010ff */
[----:B------:R-:W-:Y:S01]  /*3e80*/  LEA.HI.X.SX32 R153, R131, R5, 0x2, P0 ;  /* 0x0000000583997211 */ /* 0x000fe200000f16ff */
[----:B------:R-:W-:-:S05]  /*3e90*/  IMAD R131, R58, 0x2, R131 ;  /* 0x000000023a837824 */ /* 0x000fca00078e0283 */
[----:B------:R-:W-:-:S04]  /*3ea0*/  LEA R132, P0, R131, R148, 0x2 ;  /* 0x0000009483847211 */ /* 0x000fc800078010ff */
[----:B------:R-:W-:Y:S01]  /*3eb0*/  LEA.HI.X.SX32 R133, R131, R5, 0x2, P0 ;  /* 0x0000000583857211 */ /* 0x000fe200000f16ff */
[----:B------:R-:W-:-:S05]  /*3ec0*/  IMAD R131, R58, 0x2, R131 ;  /* 0x000000023a837824 */ /* 0x000fca00078e0283 */
[----:B------:R-:W-:-:S04]  /*3ed0*/  LEA R130, P0, R131, R148, 0x2 ;  /* 0x0000009483827211 */ /* 0x000fc800078010ff */
[----:B------:R-:W-:Y:S02]  /*3ee0*/  LEA.HI.X.SX32 R131, R131, R5, 0x2, P0 ;  /* 0x0000000583837211 */ /* 0x000fe400000f16ff */
[----:B------:R-:W-:-:S04]  /*3ef0*/  LEA R134, P0, R138, R148, 0x2 ;  /* 0x000000948a867211 */ /* 0x000fc800078010ff */
[----:B------:R-:W-:Y:S02]  /*3f00*/  LEA.HI.X.SX32 R135, R138, R5, 0x2, P0 ;  /* 0x000000058a877211 */ /* 0x000fe400000f16ff */
[----:B------:R-:W-:-:S04]  /*3f10*/  LEA R138, P0, R161, R148, 0x2 ;  /* 0x00000094a18a7211 */ /* 0x000fc800078010ff */
[----:B------:R-:W-:Y:S02]  /*3f20*/  LEA.HI.X.SX32 R139, R161, R5, 0x2, P0 ;  /* 0x00000005a18b7211 */ /* 0x000fe400000f16ff */
[----:B------:R-:W-:-:S04]  /*3f30*/  LEA R188, P0, R160, R148, 0x2 ;  /* 0x00000094a0bc7211 */ /* 0x000fc800078010ff */
[-C--:B------:R-:W-:Y:S02]  /*3f40*/  LEA.HI.X.SX32 R189, R160, R5.reuse, 0x2, P0 ;  /* 0x00000005a0bd7211 */ /* 0x080fe400000f16ff */
[CC--:B------:R-:W-:Y:S02]  /*3f50*/  LEA R166, P0, R149.reuse, R148.reuse, 0x2 ;  /* 0x0000009495a67211 */ /* 0x0c0fe400078010ff */
[CC--:B------:R-:W-:Y:S02]  /*3f60*/  LEA R160, P6, R14.reuse, R148.reuse, 0x2 ;  /* 0x000000940ea07211 */ /* 0x0c0fe400078c10ff */
[-C--:B------:R-:W-:Y:S02]  /*3f70*/  LEA.HI.X.SX32 R167, R149, R5.reuse, 0x2, P0 ;  /* 0x0000000595a77211 */ /* 0x080fe400000f16ff */
[----:B------:R-:W-:Y:S02]  /*3f80*/  LEA R168, P0, R143, R148, 0x2 ;  /* 0x000000948fa87211 */ /* 0x000fe400078010ff */
[----:B------:R-:W-:-:S02]  /*3f90*/  LEA.HI.X.SX32 R161, R14, R5, 0x2, P6 ;  /* 0x000000050ea17211 */ /* 0x000fc400030f16ff */
[----:B------:R-:W-:Y:S02]  /*3fa0*/  LEA.HI.X.SX32 R169, R143, R5, 0x2, P0 ;  /* 0x000000058fa97211 */ /* 0x000fe400000f16ff */
[----:B------:R-:W-:-:S04]  /*3fb0*/  LEA R174, P0, R0, R148, 0x2 ;  /* 0x0000009400ae7211 */ /* 0x000fc800078010ff */
[----:B------:R-:W-:Y:S02]  /*3fc0*/  LEA.HI.X.SX32 R175, R0, R5, 0x2, P0 ;  /* 0x0000000500af7211 */ /* 0x000fe400000f16ff */
[----:B------:R-:W-:-:S04]  /*3fd0*/  LEA R176, P0, R2, R148, 0x2 ;  /* 0x0000009402b07211 */ /* 0x000fc800078010ff */
[----:B------:R-:W-:Y:S02]  /*3fe0*/  LEA.HI.X.SX32 R177, R2, R5, 0x2, P0 ;  /* 0x0000000502b17211 */ /* 0x000fe400000f16ff */
[----:B------:R-:W-:Y:S02]  /*3ff0*/  ISETP.NE.U32.AND P0, PT, R142, RZ, PT ;  /* 0x000000ff8e00720c */ /* 0x000fe40003f05070 */
[----:B------:R-:W-:-:S04]  /*4000*/  LEA R142, P6, R15, R148, 0x2 ;  /* 0x000000940f8e7211 */ /* 0x000fc800078c10ff */
[----:B------:R-:W-:Y:S02]  /*4010*/  LEA.HI.X.SX32 R143, R15, R5, 0x2, P6 ;  /* 0x000000050f8f7211 */ /* 0x000fe400030f16ff */
[----:B------:R-:W-:-:S04]  /*4020*/  LEA R148, P6, R16, R148, 0x2 ;  /* 0x0000009410947211 */ /* 0x000fc800078c10ff */
[----:B------:R-:W-:Y:S02]  /*4030*/  LEA.HI.X.SX32 R149, R16, R5, 0x2, P6 ;  /* 0x0000000510957211 */ /* 0x000fe400030f16ff */
[----:B------:R-:W2:Y:S01]  /*4040*/  S2R R5, SR_TID.X ;  /* 0x0000000000057919 */ /* 0x000ea20000002100 */
[----:B------:R-:W-:Y:S02]  /*4050*/  ISETP.NE.U32.AND P6, PT, R252, RZ, PT ;  /* 0x000000fffc00720c */ /* 0x000fe40003fc5070 */
[C---:B--2---:R-:W-:Y:S02]  /*4060*/  LOP3.LUT P4, RZ, R5.reuse, 0x7f, RZ, 0xc0, !PT ;  /* 0x0000007f05ff7812 */ /* 0x044fe4000788c0ff */
[----:B------:R-:W-:-:S05]  /*4070*/  LOP3.LUT R5, R5, 0x3f, RZ, 0xc0, !PT ;  /* 0x0000003f05057812 */ /* 0x000fca00078ec0ff */
[----:B------:R-:W-:-:S04]  /*4080*/  IMAD R9, R5, 0x80, R9 ;  /* 0x0000008005097824 */ /* 0x000fc800078e0209 */
[C---:B------:R-:W-:Y:S01]  /*4090*/  VIADD R5, R9.reuse, UR12 ;  /* 0x0000000c09057c36 */ /* 0x040fe20008000000 */
[----:B------:R-:W-:Y:S01]  /*40a0*/  LOP3.LUT R252, R9, 0x20, RZ, 0x3c, !PT ;  /* 0x0000002009fc7812 */ /* 0x000fe200078e3cff */
[----:B------:R-:W-:Y:S01]  /*40b0*/  VOTEU.ALL UP1, P4 ;  /* 0x0000000000ff7886 */ /* 0x000fe20002020000 */
[----:B------:R-:W-:Y:S01]  /*40c0*/  @P4 LOP3.LUT R209, R209, 0x10, RZ, 0xfc, !PT ;  /* 0x00000010d1d14812 */ /* 0x000fe200078efcff */
[----:B------:R-:W-:Y:S02]  /*40d0*/  VOTEU.ALL UP2, P4 ;  /* 0x0000000000ff7886 */ /* 0x000fe40002040000 */
[----:B------:R-:W-:Y:S01]  /*40e0*/  VIADD R47, R252, UR12 ;  /* 0x0000000cfc2f7c36 */ /* 0x000fe20008000000 */
[----:B------:R-:W-:-:S04]  /*40f0*/  @!UP1 UIADD3 UR14, UPT, UPT, -UR5, 0x100000, URZ ;  /* 0x00100000050e9890 */ /* 0x000fc8000fffe1ff */
[----:B------:R-:W-:Y:S02]  /*4100*/  @!UP1 USHF.L.U32 UR15, UR14, 0xb, URZ ;  /* 0x0000000b0e0f9899 */ /* 0x000fe400080006ff */
[----:B------:R-:W-:Y:S02]  /*4110*/  @!UP1 USHF.L.U32 UR14, UR14, 0x1, URZ ;  /* 0x000000010e0e9899 */ /* 0x000fe400080006ff */
[----:B------:R-:W-:-:S04]  /*4120*/  @!UP1 UIADD3 UR4, UPT, UPT, -UR5, 0x100000, URZ ;  /* 0x0010000005049890 */ /* 0x000fc8000fffe1ff */
[----:B------:R-:W-:Y:S02]  /*4130*/  @!UP1 USHF.L.U32 UR5, UR4, 0xb, URZ ;  /* 0x0000000b04059899 */ /* 0x000fe400080006ff */
[----:B------:R-:W-:Y:S01]  /*4140*/  @!UP1 USHF.L.U32 UR4, UR4, 0x1, URZ ;  /* 0x0000000104049899 */ /* 0x000fe200080006ff */
[----:B------:R-:W-:Y:S01]  /*4150*/  VOTEU.ALL UP1, P4 ;  /* 0x0000000000ff7886 */ /* 0x000fe20002020000 */
[----:B------:R-:W-:Y:S02]  /*4160*/  ISETP.NE.U32.AND P4, PT, R6, RZ, PT ;  /* 0x000000ff0600720c */ /* 0x000fe40003f85070 */
[----:B------:R-:W-:-:S05]  /*4170*/  LOP3.LUT R6, R9, 0x10, RZ, 0x3c, !PT ;  /* 0x0000001009067812 */ /* 0x000fca00078e3cff */
[----:B------:R-:W-:Y:S01]  /*4180*/  VIADD R6, R6, UR12 ;  /* 0x0000000c06067c36 */ /* 0x000fe20008000000 */
[----:B------:R-:W2:Y:S02]  /*4190*/  FENCE.VIEW.ASYNC.S ;  /* 0x00000000000073c6 */ /* 0x000ea40000000000 */
[----:B--2---:R-:W2:Y:S02]  /*41a0*/  @!UP1 SYNCS.EXCH.64 URZ, [UR10], UR14 ;  /* 0x0000000e0aff95b2 */ /* 0x004ea40008000100 */
[----:B--2---:R-:W-:Y:S06]  /*41b0*/  BAR.SYNC.DEFER_BLOCKING 0x0 ;  /* 0x0000000000007b1d */ /* 0x004fec0000010000 */
[----:B------:R2:W1:Y:S02]  /*41c0*/  @!UP2 SYNCS.EXCH.64 URZ, [UR12+0x38008], UR4 ;  /* 0x038008040cffa5b2 */ /* 0x0004640008000100 */
[----:B------:R-:W-:Y:S01]  /*41d0*/  @!PT LDS RZ, [RZ] ;  /* 0x00000000fffff984 */ /* 0x000fe20000000800 */
[----:B------:R-:W-:Y:S01]  /*41e0*/  @!PT LDS RZ, [RZ] ;  /* 0x00000000fffff984 */ /* 0x000fe20000000800 */
[----:B------:R-:W-:Y:S01]  /*41f0*/  @!PT LDS RZ, [RZ] ;  /* 0x00000000fffff984 */ /* 0x000fe20000000800 */
[----:B-1----:R1:W-:Y:S01]  /*4200*/  LDGSTS.E [R5], desc[UR42][R134.64], P4 ;  /* 0x0000000086057fae */ /* 0x0023e2000a1a102a */
[----:B------:R-:W-:-:S03]  /*4210*/  LOP3.LUT P4, RZ, R209, 0x80, RZ, 0xc0, !PT ;  /* 0x00000080d1ff7812 */ /* 0x000fc6000788c0ff */
[----:B------:R3:W-:Y:S01]  /*4220*/  LDGSTS.E [R5+0x8], desc[UR42][R138.64], P5 ;  /* 0x000080008a057fae */ /* 0x0007e2000a9a102a */
[C---:B------:R-:W-:Y:S02]  /*4230*/  LOP3.LUT P5, RZ, R209.reuse, 0x40, RZ, 0xc0, !PT ;  /* 0x00000040d1ff7812 */ /* 0x040fe400078ac0ff */
[----:B------:R-:W-:Y:S01]  /*4240*/  LOP3.LUT R209, R209, 0xffffffdf, RZ, 0xc0, !PT ;  /* 0xffffffdfd1d17812 */ /* 0x000fe200078ec0ff */
[----:B------:R4:W-:Y:S01]  /*4250*/  LDGSTS.E [R5+0x2000], desc[UR42][R136.64], P6 ;  /* 0x0200000088057fae */ /* 0x0009e2000b1a102a */
[----:B------:R-:W-:Y:S01]  /*4260*/  ISETP.NE.U32.AND P6, PT, R48, RZ, PT ;  /* 0x000000ff3000720c */ /* 0x000fe20003fc5070 */
[----:B--2---:R-:W2:Y:S04]  /*4270*/  LDCU UR4, c[0x0][0x3a0] ;  /* 0x00007400ff0477ac */ /* 0x004ea80008000800 */
[----:B------:R5:W-:Y:S01]  /*4280*/  LDGSTS.E [R5+0x2008], desc[UR42][R162.64], P4 ;  /* 0x02008000a2057fae */ /* 0x000be2000a1a102a */
[----:B------:R-:W-:Y:S01]  /*4290*/  ISETP.NE.U32.AND P4, PT, R249, RZ, PT ;  /* 0x000000fff900720c */ /* 0x000fe20003f85070 */
[----:B------:R-:W-:Y:S01]  /*42a0*/  UIADD3 UR5, UPT, UPT, UR24, -0x140, URZ ;  /* 0xfffffec018057890 */ /* 0x000fe2000fffe0ff */
[----:B------:R-:W-:Y:S01]  /*42b0*/  LOP3.LUT R249, R9, 0x30, RZ, 0x3c, !PT ;  /* 0x0000003009f97812 */ /* 0x000fe200078e3cff */
[----:B------:R1:W-:Y:S01]  /*42c0*/  LDGSTS.E [R6], desc[UR42][R188.64], P5 ;  /* 0x00000000bc067fae */ /* 0x0003e2000a9a102a */
[----:B------:R-:W-:-:S02]  /*42d0*/  ISETP.NE.U32.AND P5, PT, R250, RZ, PT ;  /* 0x000000fffa00720c */ /* 0x000fc40003fa5070 */
[----:B------:R-:W-:Y:S01]  /*42e0*/  LOP3.LUT R250, R11, 0x1a, RZ, 0xfc, !PT ;  /* 0x0000001a0bfa7812 */ /* 0x000fe200078efcff */
[----:B------:R1:W-:Y:S01]  /*42f0*/  LDGSTS.E [R6+0x8], desc[UR42][R166.64], P1 ;  /* 0x00008000a6067fae */ /* 0x0003e200089a102a */
[----:B------:R-:W-:Y:S01]  /*4300*/  ISETP.NE.U32.AND P1, PT, R251, RZ, PT ;  /* 0x000000fffb00720c */ /* 0x000fe20003f25070 */
[----:B------:R-:W-:Y:S01]  /*4310*/  VIADD R48, R249, UR12 ;  /* 0x0000000cf9307c36 */ /* 0x000fe20008000000 */
[----:B------:R-:W-:Y:S01]  /*4320*/  LOP3.LUT R251, R11, 0x18, RZ, 0xfc, !PT ;  /* 0x000000180bfb7812 */ /* 0x000fe200078efcff */
[----:B------:R1:W-:Y:S01]  /*4330*/  LDGSTS.E [R6+0x2000], desc[UR42][R164.64], P3 ;  /* 0x02000000a4067fae */ /* 0x0003e200099a102a */
[----:B------:R-:W-:Y:S01]  /*4340*/  ISETP.NE.U32.AND P3, PT, R54, RZ, PT ;  /* 0x000000ff3600720c */ /* 0x000fe20003f65070 */
[----:B--2---:R-:W-:Y:S02]  /*4350*/  UIADD3 UR4, UPT, UPT, UR4, -0x100, URZ ;  /* 0xffffff0004047890 */ /* 0x004fe4000fffe0ff */
[----:B------:R2:W-:Y:S01]  /*4360*/  LDGSTS.E [R6+0x2008], desc[UR42][R170.64], P2 ;  /* 0x02008000aa067fae */ /* 0x0005e200091a102a */
[----:B------:R-:W-:-:S02]  /*4370*/  ISETP.NE.U32.AND P2, PT, R236, RZ, PT ;  /* 0x000000ffec00720c */ /* 0x000fc40003f45070 */
[----:B------:R-:W-:-:S03]  /*4380*/  LOP3.LUT R236, R11, 0x2e, RZ, 0xfc, !PT ;  /* 0x0000002e0bec7812 */ /* 0x000fc600078efcff */
[----:B------:R1:W-:Y:S01]  /*4390*/  LDGSTS.E [R47], desc[UR42][R168.64], P1 ;  /* 0x00000000a82f7fae */ /* 0x0003e200089a102a */
[----:B------:R-:W-:Y:S02]  /*43a0*/  ISETP.NE.U32.AND P1, PT, R248, RZ, PT ;  /* 0x000000fff800720c */ /* 0x000fe40003f25070 */
[----:B------:R-:W-:Y:S01]  /*43b0*/  LOP3.LUT R248, R11, 0x1c, RZ, 0xfc, !PT ;  /* 0x0000001c0bf87812 */ /* 0x000fe200078efcff */
[----:B------:R1:W-:Y:S01]  /*43c0*/  LDGSTS.E [R47+0x8], desc[UR42][R174.64], P5 ;  /* 0x00008000ae2f7fae */ /* 0x0003e2000a9a102a */
[----:B------:R-:W-:Y:S02]  /*43d0*/  ISETP.NE.U32.AND P5, PT, R247, RZ, PT ;  /* 0x000000fff700720c */ /* 0x000fe40003fa5070 */
[----:B------:R-:W-:Y:S01]  /*43e0*/  LOP3.LUT R247, R11, 0x1e, RZ, 0xfc, !PT ;  /* 0x0000001e0bf77812 */ /* 0x000fe200078efcff */
[----:B------:R1:W-:Y:S01]  /*43f0*/  LDGSTS.E [R47+0x2000], desc[UR42][R172.64], P4 ;  /* 0x02000000ac2f7fae */ /* 0x0003e2000a1a102a */
[----:B------:R-:W-:Y:S02]  /*4400*/  ISETP.NE.U32.AND P4, PT, R246, RZ, PT ;  /* 0x000000fff600720c */ /* 0x000fe40003f85070 */
[----:B------:R-:W-:Y:S01]  /*4410*/  LOP3.LUT R246, R9, 0x40, RZ, 0x3c, !PT ;  /* 0x0000004009f67812 */ /* 0x000fe200078e3cff */
[----:B------:R1:W-:Y:S01]  /*4420*/  LDGSTS.E [R47+0x2008], desc[UR42][R178.64], P6 ;  /* 0x02008000b22f7fae */ /* 0x0003e2000b1a102a */
[----:B------:R-:W-:-:S03]  /*4430*/  ISETP.NE.U32.AND P6, PT, R49, RZ, PT ;  /* 0x000000ff3100720c */ /* 0x000fc60003fc5070 */
[----:B------:R1:W-:Y:S01]  /*4440*/  LDGSTS.E [R48], desc[UR42][R176.64], P1 ;  /* 0x00000000b0307fae */ /* 0x0003e200089a102a */
[----:B------:R-:W-:Y:S01]  /*4450*/  ISETP.NE.U32.AND P1, PT, R50, RZ, PT ;  /* 0x000000ff3200720c */ /* 0x000fe20003f25070 */
[----:B------:R-:W-:Y:S02]  /*4460*/  VIADD R49, R246, UR12 ;  /* 0x0000000cf6317c36 */ /* 0x000fe40008000000 */
[----:B------:R1:W-:Y:S01]  /*4470*/  LDGSTS.E [R48+0x8], desc[UR42][R182.64], P5 ;  /* 0x00008000b6307fae */ /* 0x0003e2000a9a102a */
[----:B------:R-:W-:Y:S02]  /*4480*/  ISETP.NE.U32.AND P5, PT, R243, RZ, PT ;  /* 0x000000fff300720c */ /* 0x000fe40003fa5070 */
[----:B------:R-:W-:Y:S01]  /*4490*/  LOP3.LUT R243, R9, 0x50, RZ, 0x3c, !PT ;  /* 0x0000005009f37812 */ /* 0x000fe200078e3cff */
[----:B------:R1:W-:Y:S01]  /*44a0*/  LDGSTS.E [R48+0x2000], desc[UR42][R180.64], P4 ;  /* 0x02000000b4307fae */ /* 0x0003e2000a1a102a */
[----:B------:R-:W-:Y:S02]  /*44b0*/  ISETP.NE.U32.AND P4, PT, R244, RZ, PT ;  /* 0x000000fff400720c */ /* 0x000fe40003f85070 */
[----:B------:R-:W-:Y:S01]  /*44c0*/  LOP3.LUT R244, R11, 0x20, RZ, 0xfc, !PT ;  /* 0x000000200bf47812 */ /* 0x000fe200078efcff */
[----:B------:R1:W-:Y:S01]  /*44d0*/  LDGSTS.E [R48+0x2008], desc[UR42][R186.64], P6 ;  /* 0x02008000ba307fae */ /* 0x0003e2000b1a102a */
[----:B------:R-:W-:Y:S01]  /*44e0*/  ISETP.NE.U32.AND P6, PT, R245, RZ, PT ;  /* 0x000000fff500720c */ /* 0x000fe20003fc5070 */
[----:B------:R-:W-:Y:S01]  /*44f0*/  VIADD R50, R243, UR12 ;  /* 0x0000000cf3327c36 */ /* 0x000fe20008000000 */
[----:B------:R-:W-:Y:S01]  /*4500*/  LOP3.LUT R245, R11, 0x22, RZ, 0xfc, !PT ;  /* 0x000000220bf57812 */ /* 0x000fe200078efcff */
[----:B------:R1:W-:Y:S01]  /*4510*/  LDGSTS.E [R49], desc[UR42][R184.64], P1 ;  /* 0x00000000b8317fae */ /* 0x0003e200089a102a */
[----:B------:R-:W-:-:S03]  /*4520*/  ISETP.NE.U32.AND P1, PT, R51, RZ, PT ;  /* 0x000000ff3300720c */ /* 0x000fc60003f25070 */
[----:B------:R1:W-:Y:S01]  /*4530*/  LDGSTS.E [R49+0x8], desc[UR42][R160.64], P5 ;  /* 0x00008000a0317fae */ /* 0x0003e2000a9a102a */
[----:B------:R-:W-:Y:S02]  /*4540*/  ISETP.NE.U32.AND P5, PT, R240, RZ, PT ;  /* 0x000000fff000720c */ /* 0x000fe40003fa5070 */
[----:B------:R-:W-:Y:S01]  /*4550*/  LOP3.LUT R240, R9, 0x60, RZ, 0x3c, !PT ;  /* 0x0000006009f07812 */ /* 0x000fe200078e3cff */
[----:B------:R1:W-:Y:S01]  /*4560*/  LDGSTS.E [R49+0x2000], desc[UR42][R140.64], P4 ;  /* 0x020000008c317fae */ /* 0x0003e2000a1a102a */
[----:B------:R-:W-:Y:S02]  /*4570*/  ISETP.NE.U32.AND P4, PT, R241, RZ, PT ;  /* 0x000000fff100720c */ /* 0x000fe40003f85070 */
[C---:B------:R-:W-:Y:S01]  /*4580*/  LOP3.LUT R241, R11.reuse, 0x24, RZ, 0xfc, !PT ;  /* 0x000000240bf17812 */ /* 0x040fe200078efcff */
        /* <DEDUP_REMOVED lines=17> */
[----:B------:R-:W-:Y:S01]  /*46a0*/  ISETP.NE.U32.AND P1, PT, R53, RZ, PT ;  /* 0x000000ff3500720c */ /* 0x000fe20003f25070 */
[----:B------:R-:W-:-:S02]  /*46b0*/  VIADD R53, R10, UR12 ;  /* 0x0000000c0a357c36 */ /* 0x000fc40008000000 */
[----:B------:R1:W-:Y:S01]  /*46c0*/  LDGSTS.E [R51+0x8], desc[UR42][R146.64], P5 ;  /* 0x0000800092337fae */ /* 0x0003e2000a9a102a */
[----:B------:R-:W-:Y:S02]  /*46d0*/  ISETP.NE.U32.AND P5, PT, R232, RZ, PT ;  /* 0x000000ffe800720c */ /* 0x000fe40003fa5070 */
[C---:B------:R-:W-:Y:S01]  /*46e0*/  LOP3.LUT R232, R10.reuse, 0x60, RZ, 0x3c, !PT ;  /* 0x000000600ae87812 */ /* 0x040fe200078e3cff */
[----:B------:R1:W-:Y:S01]  /*46f0*/  LDGSTS.E [R51+0x2000], desc[UR42][R154.64], P4 ;  /* 0x020000009a337fae */ /* 0x0003e2000a1a102a */
[----:B------:R-:W-:Y:S02]  /*4700*/  ISETP.NE.U32.AND P4, PT, R233, RZ, PT ;  /* 0x000000ffe900720c */ /* 0x000fe40003f85070 */
[----:B------:R-:W-:Y:S01]  /*4710*/  LOP3.LUT R233, R10, 0x40, RZ, 0x3c, !PT ;  /* 0x000000400ae97812 */ /* 0x000fe200078e3cff */
[----:B------:R1:W-:Y:S01]  /*4720*/  LDGSTS.E [R51+0x2008], desc[UR42][R152.64], P6 ;  /* 0x0200800098337fae */ /* 0x0003e2000b1a102a */
[----:B------:R-:W-:Y:S02]  /*4730*/  ISETP.NE.U32.AND P6, PT, R234, RZ, PT ;  /* 0x000000ffea00720c */ /* 0x000fe40003fc5070 */
[----:B------:R-:W-:Y:S01]  /*4740*/  LOP3.LUT R234, R10, 0x20, RZ, 0x3c, !PT ;  /* 0x000000200aea7812 */ /* 0x000fe200078e3cff */
[----:B------:R1:W-:Y:S01]  /*4750*/  LDGSTS.E [R52], desc[UR42][R128.64], P1 ;  /* 0x0000000080347fae */ /* 0x0003e200089a102a */
[----:B------:R-:W-:-:S02]  /*4760*/  ISETP.NE.U32.AND P1, PT, R235, RZ, PT ;  /* 0x000000ffeb00720c */ /* 0x000fc40003f25070 */
[----:B------:R-:W-:Y:S01]  /*4770*/  LOP3.LUT R235, R11, 0x2c, RZ, 0xfc, !PT ;  /* 0x0000002c0beb7812 */ /* 0x000fe200078efcff */
[----:B------:R1:W-:Y:S01]  /*4780*/  LDGSTS.E [R52+0x8], desc[UR42][R126.64], P5 ;  /* 0x000080007e347fae */ /* 0x0003e2000a9a102a */
[----:B------:R-:W-:Y:S01]  /*4790*/  VIADD R54, R234, UR12 ;  /* 0x0000000cea367c36 */ /* 0x000fe20008000000 */
[----:B------:R-:W-:Y:S01]  /*47a0*/  ISETP.NE.U32.AND P5, PT, R55, RZ, PT ;  /* 0x000000ff3700720c */ /* 0x000fe20003fa5070 */
[----:B------:R-:W-:Y:S01]  /*47b0*/  VIADD R55, R233, UR12 ;  /* 0x0000000ce9377c36 */ /* 0x000fe20008000000 */
[----:B------:R2:W-:Y:S01]  /*47c0*/  LDGSTS.E [R52+0x2000], desc[UR42][R132.64], P4 ;  /* 0x0200000084347fae */ /* 0x0005e2000a1a102a */
[----:B------:R-:W-:Y:S01]  /*47d0*/  ISETP.NE.U32.AND P4, PT, R57, RZ, PT ;  /* 0x000000ff3900720c */ /* 0x000fe20003f85070 */
[----:B------:R-:W-:Y:S02]  /*47e0*/  IMAD.SHL.U32 R57, R58, 0x40, RZ ;  /* 0x000000403a397824 */ /* 0x000fe400078e00ff */
[----:B------:R2:W-:Y:S01]  /*47f0*/  LDGSTS.E [R52+0x2008], desc[UR42][R130.64], P6 ;  /* 0x0200800082347fae */ /* 0x0005e2000b1a102a */
[----:B------:R-:W-:Y:S01]  /*4800*/  ISETP.NE.U32.AND P6, PT, R56, RZ, PT ;  /* 0x000000ff3800720c */ /* 0x000fe20003fc5070 */
[----:B------:R-:W-:Y:S01]  /*4810*/  VIADD R56, R232, UR12 ;  /* 0x0000000ce8387c36 */ /* 0x000fe20008000000 */
[----:B------:R-:W-:Y:S01]  /*4820*/  @P1 LOP3.LUT R209, R209, 0x20, RZ, 0xfc, !PT ;  /* 0x00000020d1d11812 */ /* 0x000fe200078efcff */
[----:B------:R-:W0:Y:S01]  /*4830*/  LDGDEPBAR ;  /* 0x00000000000079af */ /* 0x000e220000000000 */
[----:B------:R-:W-:Y:S01]  /*4840*/  ISETP.NE.U32.AND P1, PT, R230, RZ, PT ;  /* 0x000000ffe600720c */ /* 0x000fe20003f25070 */
[----:B-1----:R-:W-:Y:S01]  /*4850*/  IMAD.WIDE R134, R57, 0x4, R134 ;  /* 0x0000000439867825 */ /* 0x002fe200078e0286 */
[----:B------:R-:W-:Y:S01]  /*4860*/  LOP3.LUT R230, R11, 0x30, RZ, 0xfc, !PT ;  /* 0x000000300be67812 */ /* 0x000fe200078efcff */
[----:B------:R1:W-:Y:S02]  /*4870*/  LDGSTS.E [R53+0x1c000], desc[UR42][R120.64], P0 ;  /* 0x1c00000078357fae */ /* 0x0003e400081a102a */
[----:B---3--:R-:W-:-:S02]  /*4880*/  IMAD.WIDE R138, R57, 0x4, R138 ;  /* 0x00000004398a7825 */ /* 0x008fc400078e028a */
[----:B------:R3:W-:Y:S02]  /*4890*/  LDGSTS.E [R53+0x1c400], desc[UR42][R64.64], P0 ;  /* 0x1c40000040357fae */ /* 0x0007e400081a102a */
[C---:B----4-:R-:W-:Y:S02]  /*48a0*/  IMAD.WIDE R136, R57.reuse, 0x4, R136 ;  /* 0x0000000439887825 */ /* 0x050fe400078e0288 */
[----:B------:R4:W-:Y:S02]  /*48b0*/  LDGSTS.E [R53+0x1c800], desc[UR42][R72.64], P0 ;  /* 0x1c80000048357fae */ /* 0x0009e400081a102a */
[C---:B-----5:R-:W-:Y:S02]  /*48c0*/  IMAD.WIDE R162, R57.reuse, 0x4, R162 ;  /* 0x0000000439a27825 */ /* 0x060fe400078e02a2 */
[----:B------:R5:W-:Y:S02]  /*48d0*/  LDGSTS.E [R53+0x1cc00], desc[UR42][R80.64], P0 ;  /* 0x1cc0000050357fae */ /* 0x000be400081a102a */
[----:B------:R-:W-:-:S02]  /*48e0*/  IMAD.WIDE R188, R57, 0x4, R188 ;  /* 0x0000000439bc7825 */ /* 0x000fc400078e02bc */
[----:B------:R1:W-:Y:S02]  /*48f0*/  LDGSTS.E [R53+0x1d000], desc[UR42][R88.64], P0 ;  /* 0x1d00000058357fae */ /* 0x0003e400081a102a */
[C---:B------:R-:W-:Y:S02]  /*4900*/  IMAD.WIDE R166, R57.reuse, 0x4, R166 ;  /* 0x0000000439a67825 */ /* 0x040fe400078e02a6 */
[----:B------:R1:W-:Y:S02]  /*4910*/  LDGSTS.E [R53+0x1d400], desc[UR42][R96.64], P0 ;  /* 0x1d40000060357fae */ /* 0x0003e400081a102a */
[C---:B------:R-:W-:Y:S02]  /*4920*/  IMAD.WIDE R164, R57.reuse, 0x4, R164 ;  /* 0x0000000439a47825 */ /* 0x040fe400078e02a4 */
[----:B------:R1:W-:Y:S02]  /*4930*/  LDGSTS.E [R53+0x1d800], desc[UR42][R104.64], P0 ;  /* 0x1d80000068357fae */ /* 0x0003e400081a102a */
[----:B--2---:R-:W-:-:S02]  /*4940*/  IMAD.WIDE R170, R57, 0x4, R170 ;  /* 0x0000000439aa7825 */ /* 0x004fc400078e02aa */
[----:B------:R2:W-:Y:S02]  /*4950*/  LDGSTS.E [R53+0x1dc00], desc[UR42][R112.64], P0 ;  /* 0x1dc0000070357fae */ /* 0x0005e400081a102a */
[C---:B------:R-:W-:Y:S02]  /*4960*/  IMAD.WIDE R168, R57.reuse, 0x4, R168 ;  /* 0x0000000439a87825 */ /* 0x040fe400078e02a8 */
[----:B------:R1:W-:Y:S02]  /*4970*/  LDGSTS.E [R54+0x1c100], desc[UR42][R122.64], P0 ;  /* 0x1c1000007a367fae */ /* 0x0003e400081a102a */
[C---:B------:R-:W-:Y:S02]  /*4980*/  IMAD.WIDE R174, R57.reuse, 0x4, R174 ;  /* 0x0000000439ae7825 */ /* 0x040fe400078e02ae */
[----:B------:R1:W-:Y:S02]  /*4990*/  LDGSTS.E [R54+0x1c500], desc[UR42][R66.64], P0 ;  /* 0x1c50000042367fae */ /* 0x0003e400081a102a */
[----:B------:R-:W-:-:S02]  /*49a0*/  IMAD.WIDE R172, R57, 0x4, R172 ;  /* 0x0000000439ac7825 */ /* 0x000fc400078e02ac */
        /* <DEDUP_REMOVED lines=42> */
[----:B------:R2:W-:Y:S01]  /*4c50*/  LDGSTS.E [R56+0x1df00], desc[UR42][R118.64], P0 ;  /* 0x1df0000076387fae */ /* 0x0005e200081a102a */
[----:B------:R-:W-:Y:S01]  /*4c60*/  ISETP.NE.U32.AND P0, PT, R231, RZ, PT ;  /* 0x000000ffe700720c */ /* 0x000fe20003f05070 */
[----:B-1----:R-:W-:Y:S01]  /*4c70*/  IMAD.WIDE R120, R59, 0x4, R120 ;  /* 0x000000043b787825 */ /* 0x002fe200078e0278 */
[----:B------:R-:W-:Y:S01]  /*4c80*/  LOP3.LUT R231, R11, 0x32, RZ, 0xfc, !PT ;  /* 0x000000320be77812 */ /* 0x000fe200078efcff */
[----:B------:R-:W0:Y:S02]  /*4c90*/  LDGDEPBAR ;  /* 0x00000000000079af */ /* 0x000e240000000000 */
[C---:B---3--:R-:W-:Y:S01]  /*4ca0*/  IMAD.WIDE R64, R59.reuse, 0x4, R64 ;  /* 0x000000043b407825 */ /* 0x048fe200078e0240 */
[----:B------:R-:W-:Y:S03]  /*4cb0*/  BAR.SYNC.DEFER_BLOCKING 0x0 ;  /* 0x0000000000007b1d */ /* 0x000fe60000010000 */
[----:B----4-:R-:W-:-:S04]  /*4cc0*/  IMAD.WIDE R72, R59, 0x4, R72 ;  /* 0x000000043b487825 */ /* 0x010fc800078e0248 */
[----:B-----5:R-:W-:-:S04]  /*4cd0*/  IMAD.WIDE R80, R59, 0x4, R80 ;  /* 0x000000043b507825 */ /* 0x020fc800078e0250 */
[----:B------:R-:W-:-:S04]  /*4ce0*/  IMAD.WIDE R88, R59, 0x4, R88 ;  /* 0x000000043b587825 */ /* 0x000fc800078e0258 */
[----:B------:R-:W-:-:S04]  /*4cf0*/  IMAD.WIDE R96, R59, 0x4, R96 ;  /* 0x000000043b607825 */ /* 0x000fc800078e0260 */
[----:B------:R-:W-:-:S04]  /*4d00*/  IMAD.WIDE R104, R59, 0x4, R104 ;  /* 0x000000043b687825 */ /* 0x000fc800078e0268 */
[----:B--2---:R-:W-:Y:S01]  /*4d10*/  IMAD.WIDE R112, R59, 0x4, R112 ;  /* 0x000000043b707825 */ /* 0x004fe200078e0270 */
[----:B------:R-:W-:Y:S01]  /*4d20*/  @!PT LDS RZ, [RZ] ;  /* 0x00000000fffff984 */ /* 0x000fe20000000800 */
[----:B------:R-:W-:Y:S01]  /*4d30*/  @!PT LDS RZ, [RZ] ;  /* 0x00000000fffff984 */ /* 0x000fe20000000800 */
[----:B------:R-:W-:Y:S01]  /*4d40*/  @!PT LDS RZ, [RZ] ;  /* 0x00000000fffff984 */ /* 0x000fe20000000800 */
[----:B------:R1:W-:Y:S01]  /*4d50*/  LDGSTS.E [R5+0x4000], desc[UR42][R134.64], P1 ;  /* 0x0400000086057fae */ /* 0x0003e200089a102a */
[----:B------:R-:W-:Y:S02]  /*4d60*/  ISETP.NE.U32.AND P1, PT, R229, RZ, PT ;  /* 0x000000ffe500720c */ /* 0x000fe40003f25070 */
[----:B------:R-:W-:Y:S01]  /*4d70*/  IMAD.WIDE R122, R59, 0x4, R122 ;  /* 0x000000043b7a7825 */ /* 0x000fe200078e027a */
[----:B------:R-:W-:Y:S01]  /*4d80*/  LOP3.LUT R229, R11, 0x34, RZ, 0xfc, !PT ;  /* 0x000000340be57812 */ /* 0x000fe200078efcff */
[----:B------:R2:W-:Y:S01]  /*4d90*/  LDGSTS.E [R5+0x4008], desc[UR42][R138.64], P0 ;  /* 0x040080008a057fae */ /* 0x0005e200081a102a */
[----:B------:R-:W-:Y:S01]  /*4da0*/  ISETP.NE.U32.AND P0, PT, R228, RZ, PT ;  /* 0x000000ffe400720c */ /* 0x000fe20003f05070 */
[----:B------:R-:W-:Y:S01]  /*4db0*/  IMAD.WIDE R66, R59, 0x4, R66 ;  /* 0x000000043b427825 */ /* 0x000fe200078e0242 */
[----:B------:R-:W-:-:S03]  /*4dc0*/  LOP3.LUT R228, R11, 0x36, RZ, 0xfc, !PT ;  /* 0x000000360be47812 */ /* 0x000fc600078efcff */
[----:B------:R-:W-:-:S03]  /*4dd0*/  IMAD.WIDE R74, R59, 0x4, R74 ;  /* 0x000000043b4a7825 */ /* 0x000fc600078e024a */
[----:B------:R3:W-:Y:S01]  /*4de0*/  LDGSTS.E [R5+0x6000], desc[UR42][R136.64], P1 ;  /* 0x0600000088057fae */ /* 0x0007e200089a102a */
[----:B------:R-:W-:Y:S01]  /*4df0*/  ISETP.NE.U32.AND P1, PT, R227, RZ, PT ;  /* 0x000000ffe300720c */ /* 0x000fe20003f25070 */
[----:B------:R-:W-:Y:S01]  /*4e00*/  IMAD.WIDE R82, R59, 0x4, R82 ;  /* 0x000000043b527825 */ /* 0x000fe200078e0252 */
[----:B------:R-:W-:Y:S02]  /*4e10*/  LOP3.LUT R227, R11, 0x38, RZ, 0xfc, !PT ;  /* 0x000000380be37812 */ /* 0x000fe400078efcff */
[----:B------:R4:W-:Y:S01]  /*4e20*/  LDGSTS.E [R5+0x6008], desc[UR42][R162.64], P0 ;  /* 0x06008000a2057fae */ /* 0x0009e200081a102a */
[----:B------:R-:W-:Y:S01]  /*4e30*/  ISETP.NE.U32.AND P0, PT, R226, RZ, PT ;  /* 0x000000ffe200720c */ /* 0x000fe20003f05070 */
[----:B------:R-:W-:Y:S01]  /*4e40*/  IMAD.WIDE R90, R59, 0x4, R90 ;  /* 0x000000043b5a7825 */ /* 0x000fe200078e025a */
[----:B------:R-:W-:-:S03]  /*4e50*/  LOP3.LUT R226, R11, 0x3a, RZ, 0xfc, !PT ;  /* 0x0000003a0be27812 */ /* 0x000fc600078efcff */
[----:B------:R-:W-:-:S03]  /*4e60*/  IMAD.WIDE R98, R59, 0x4, R98 ;  /* 0x000000043b627825 */ /* 0x000fc600078e0262 */
[----:B------:R-:W-:Y:S01]  /*4e70*/  LDGSTS.E [R6+0x4000], desc[UR42][R188.64], P1 ;  /* 0x04000000bc067fae */ /* 0x000fe200089a102a */
        /* <DEDUP_REMOVED lines=8> */
[----:B------:R1:W-:Y:S01]  /*4f00*/  LDGSTS.E [R6+0x6000], desc[UR42][R164.64], P1 ;  /* 0x06000000a4067fae */ /* 0x0003e200089a102a */
[----:B------:R-:W-:Y:S01]  /*4f10*/  ISETP.NE.U32.AND P1, PT, R223, RZ, PT ;  /* 0x000000ffdf00720c */ /* 0x000fe20003f25070 */
[----:B------:R-:W-:-:S03]  /*4f20*/  VIADD R223, R7, 0x3f ;  /* 0x0000003f07df7836 */ /* 0x000fc60000000000 */
[----:B------:R1:W-:Y:S01]  /*4f30*/  LDGSTS.E [R6+0x6008], desc[UR42][R170.64], P0 ;  /* 0x06008000aa067fae */ /* 0x0003e200081a102a */
[----:B------:R-:W-:Y:S01]  /*4f40*/  ISETP.NE.U32.AND P0, PT, R222, RZ, PT ;  /* 0x000000ffde00720c */ /* 0x000fe20003f05070 */
[C---:B------:R-:W-:Y:S01]  /*4f50*/  IMAD.WIDE R68, R59.reuse, 0x4, R68 ;  /* 0x000000043b447825 */ /* 0x040fe200078e0244 */
[----:B------:R-:W1:Y:S03]  /*4f60*/  S2R R222, SR_TID.X ;  /* 0x0000000000de7919 */ /* 0x000e660000002100 */
        /* <DEDUP_REMOVED lines=18> */
[----:B------:R-:W-:Y:S01]  /*5090*/  IMAD.WIDE R62, R59, 0x4, R62 ;  /* 0x000000043b3e7825 */ /* 0x000fe200078e023e */
[----:B-1----:R-:W-:Y:S02]  /*50a0*/  LOP3.LUT R222, R222, 0x3f, RZ, 0xc0, !PT ;  /* 0x0000003fdede7812 */ /* 0x002fe400078ec0ff */
        /* <DEDUP_REMOVED lines=26> */
[----:B--2---:R-:W-:-:S03]  /*5250*/  IMAD.WIDE R138, R57, 0x4, R138 ;  /* 0x00000004398a7825 */ /* 0x004fc600078e028a */
[----:B------:R2:W-:Y:S01]  /*5260*/  LDGSTS.E [R49+0x6000], desc[UR42][R140.64], P1 ;  /* 0x060000008c317fae */ /* 0x0005e200089a102a */
[----:B------:R-:W-:Y:S01]  /*5270*/  ISETP.NE.U32.AND P1, PT, R210, RZ, PT ;  /* 0x000000ffd200720c */ /* 0x000fe20003f25070 */
[----:B---3--:R-:W-:Y:S01]  /*5280*/  IMAD.WIDE R136, R57, 0x4, R136 ;  /* 0x0000000439887825 */ /* 0x008fe200078e0288 */
[----:B------:R-:W-:Y:S02]  /*5290*/  LOP3.LUT R210, R11, 0x2, RZ, 0xfc, !PT ;  /* 0x000000020bd27812 */ /* 0x000fe400078efcff */
[----:B------:R3:W-:Y:S01]  /*52a0*/  LDGSTS.E [R49+0x6008], desc[UR42][R144.64], P0 ;  /* 0x0600800090317fae */ /* 0x0007e200081a102a */
[----:B------:R-:W-:Y:S01]  /*52b0*/  ISETP.NE.U32.AND P0, PT, R211, RZ, PT ;  /* 0x000000ffd300720c */ /* 0x000fe20003f05070 */
[----:B----4-:R-:W-:-:S04]  /*52c0*/  IMAD.WIDE R162, R57, 0x4, R162 ;  /* 0x0000000439a27825 */ /* 0x010fc800078e02a2 */
[----:B-----5:R-:W-:-:S03]  /*52d0*/  IMAD.WIDE R166, R57, 0x4, R166 ;  /* 0x0000000439a67825 */ /* 0x020fc600078e02a6 */
[----:B------:R4:W-:Y:S01]  /*52e0*/  LDGSTS.E [R50+0x4000], desc[UR42][R142.64], P1 ;  /* 0x040000008e327fae */ /* 0x0009e200089a102a */
[----:B------:R-:W-:Y:S01]  /*52f0*/  LOP3.LUT P1, RZ, R209, 0x20, RZ, 0xc0, !PT ;  /* 0x00000020d1ff7812 */ /* 0x000fe2000782c0ff */
[----:B------:R-:W-:-:S03]  /*5300*/  IMAD.WIDE R164, R57, 0x4, R164 ;  /* 0x0000000439a47825 */ /* 0x000fc600078e02a4 */
[----:B------:R5:W-:Y:S01]  /*5310*/  LDGSTS.E [R50+0x4008], desc[UR42][R148.64], P0 ;  /* 0x0400800094327fae */ /* 0x000be200081a102a */
[----:B------:R-:W-:Y:S01]  /*5320*/  ISETP.NE.U32.AND P0, PT, R8, RZ, PT ;  /* 0x000000ff0800720c */ /* 0x000fe20003f05070 */
[----:B------:R-:W-:Y:S02]  /*5330*/  VIADD R8, R7, 0xffffff80 ;  /* 0xffffff8007087836 */ /* 0x000fe40000000000 */
[----:B------:R-:W-:-:S04]  /*5340*/  IMAD.WIDE R170, R57, 0x4, R170 ;  /* 0x0000000439aa7825 */ /* 0x000fc800078e02aa */
[C---:B------:R-:W-:Y:S01]  /*5350*/  IMAD.WIDE R168, R57.reuse, 0x4, R168 ;  /* 0x0000000439a87825 */ /* 0x040fe200078e02a8 */
[----:B------:R1:W-:Y:S01]  /*5360*/  LDGSTS.E [R50+0x6000], desc[UR42][R150.64], P1 ;  /* 0x0600000096327fae */ /* 0x0003e200089a102a */
[----:B------:R-:W-:Y:S02]  /*5370*/  ISETP.GE.AND P1, PT, R210, R8, PT ;  /* 0x00000008d200720c */ /* 0x000fe40003f26270 */
[C---:B------:R-:W-:Y:S01]  /*5380*/  IMAD.WIDE R174, R57.reuse, 0x4, R174 ;  /* 0x0000000439ae7825 */ /* 0x040fe200078e02ae */
[----:B------:R2:W-:Y:S03]  /*5390*/  LDGSTS.E [R50+0x6008], desc[UR42][R156.64], P3 ;  /* 0x060080009c327fae */ /* 0x0005e600099a102a */
[----:B------:R-:W-:Y:S01]  /*53a0*/  IMAD.WIDE R172, R57, 0x4, R172 ;  /* 0x0000000439ac7825 */ /* 0x000fe200078e02ac */
[----:B------:R2:W-:Y:S01]  /*53b0*/  LDGSTS.E [R51+0x4000], desc[UR42][R158.64], P4 ;  /* 0x040000009e337fae */ /* 0x0005e2000a1a102a */
[----:B------:R-:W-:-:S02]  /*53c0*/  ISETP.NE.U32.AND P4, PT, R198, RZ, PT ;  /* 0x000000ffc600720c */ /* 0x000fc40003f85070 */
[C---:B------:R-:W-:Y:S01]  /*53d0*/  IMAD.WIDE R178, R57.reuse, 0x4, R178 ;  /* 0x0000000439b27825 */ /* 0x040fe200078e02b2 */
[----:B------:R2:W-:Y:S01]  /*53e0*/  LDGSTS.E [R51+0x4008], desc[UR42][R146.64], P5 ;  /* 0x0400800092337fae */ /* 0x0005e2000a9a102a */
[----:B------:R-:W-:Y:S02]  /*53f0*/  ISETP.NE.U32.AND P5, PT, R196, RZ, PT ;  /* 0x000000ffc400720c */ /* 0x000fe40003fa5070 */
[C---:B-1----:R-:W-:Y:S01]  /*5400*/  IMAD.WIDE R176, R57.reuse, 0x4, R176 ;  /* 0x0000000439b07825 */ /* 0x042fe200078e02b0 */
[----:B------:R-:W-:Y:S01]  /*5410*/  SEL R196, RZ, 0x4, P1 ;  /* 0x00000004ffc47807 */ /* 0x000fe20000800000 */
[----:B------:R1:W-:Y:S01]  /*5420*/  LDGSTS.E [R51+0x6000], desc[UR42][R154.64], P6 ;  /* 0x060000009a337fae */ /* 0x0003e2000b1a102a */
[-C--:B------:R-:W-:Y:S01]  /*5430*/  ISETP.GE.AND P1, PT, R244, R8.reuse, PT ;  /* 0x00000008f400720c */ /* 0x080fe20003f26270 */
[----:B------:R-:W-:Y:S02]  /*5440*/  IMAD.WIDE R182, R57, 0x4, R182 ;  /* 0x0000000439b67825 */ /* 0x000fe400078e02b6 */
[----:B------:R1:W-:Y:S01]  /*5450*/  LDGSTS.E [R51+0x6008], desc[UR42][R152.64], P0 ;  /* 0x0600800098337fae */ /* 0x0003e200081a102a */
[----:B------:R-:W-:Y:S01]  /*5460*/  ISETP.GE.AND P0, PT, R11, R8, PT ;  /* 0x000000080b00720c */ /* 0x000fe20003f06270 */
[----:B------:R-:W-:-:S03]  /*5470*/  IMAD.WIDE R180, R57, 0x4, R180 ;  /* 0x0000000439b47825 */ /* 0x000fc600078e02b4 */
[----:B------:R-:W-:Y:S01]  /*5480*/  SEL R198, RZ, 0x4, P0 ;  /* 0x00000004ffc67807 */ /* 0x000fe20000000000 */
[----:B------:R1:W-:Y:S01]  /*5490*/  LDGSTS.E [R52+0x4000], desc[UR42][R128.64], P5 ;  /* 0x0400000080347fae */ /* 0x0003e2000a9a102a */
[----:B------:R-:W-:Y:S01]  /*54a0*/  ISETP.NE.U32.AND P5, PT, R61, RZ, PT ;  /* 0x000000ff3d00720c */ /* 0x000fe20003fa5070 */
[----:B------:R-:W-:Y:S01]  /*54b0*/  IMAD.WIDE R186, R57, 0x4, R186 ;  /* 0x0000000439ba7825 */ /* 0x000fe200078e02ba */
[----:B------:R-:W-:Y:S02]  /*54c0*/  ISETP.GT.AND P0, PT, R223, 0xbf, PT ;  /* 0x000000bfdf00780c */ /* 0x000fe40003f04270 */
[----:B------:R-:W-:Y:S01]  /*54d0*/  SEL R61, RZ, 0x4, P1 ;  /* 0x00000004ff3d7807 */ /* 0x000fe20000800000 */
[----:B------:R-:W-:Y:S01]  /*54e0*/  IMAD.WIDE R184, R57, 0x4, R184 ;  /* 0x0000000439b87825 */ /* 0x000fe200078e02b8 */
[----:B------:R-:W-:Y:S02]  /*54f0*/  SEL R198, R198, RZ, P0 ;  /* 0x000000ffc6c67207 */ /* 0x000fe40000000000 */
[----:B------:R-:W-:Y:S01]  /*5500*/  SEL R61, R61, RZ, P0 ;  /* 0x000000ff3d3d7207 */ /* 0x000fe20000000000 */
[----:B------:R-:W-:Y:S01]  /*5510*/  IMAD.WIDE R160, R57, 0x4, R160 ;  /* 0x0000000439a07825 */ /* 0x000fe200078e02a0 */
[----:B------:R-:W-:-:S02]  /*5520*/  ISETP.NE.U32.AND P3, PT, R198, RZ, PT ;  /* 0x000000ffc600720c */ /* 0x000fc40003f65070 */
[----:B------:R-:W-:Y:S01]  /*5530*/  ISETP.NE.U32.AND P1, PT, R61, RZ, PT ;  /* 0x000000ff3d00720c */ /* 0x000fe20003f25070 */
[----:B------:R1:W-:Y:S01]  /*5540*/  LDGSTS.E [R52+0x4008], desc[UR42][R126.64], P5 ;  /* 0x040080007e347fae */ /* 0x0003e2000a9a102a */
[----:B------:R-:W-:Y:S01]  /*5550*/  ISETP.GE.AND P5, PT, R245, R8, PT ;  /* 0x00000008f500720c */ /* 0x000fe20003fa6270 */
[C---:B--2---:R-:W-:Y:S01]  /*5560*/  IMAD.WIDE R140, R57.reuse, 0x4, R140 ;  /* 0x00000004398c7825 */ /* 0x044fe200078e028c */
[----:B------:R-:W-:Y:S02]  /*5570*/  SEL R196, R196, RZ, P0 ;  /* 0x000000ffc4c47207 */ /* 0x000fe40000000000 */
[----:B------:R-:W-:Y:S01]  /*5580*/  SEL R61, RZ, 0x4, P5 ;  /* 0x00000004ff3d7807 */ /* 0x000fe20002800000 */
[----:B---3--:R-:W-:Y:S01]  /*5590*/  IMAD.WIDE R144, R57, 0x4, R144 ;  /* 0x0000000439907825 */ /* 0x008fe200078e0290 */
[----:B------:R-:W-:Y:S02]  /*55a0*/  ISETP.NE.U32.AND P5, PT, R60, RZ, PT ;  /* 0x000000ff3c00720c */ /* 0x000fe40003fa5070 */
[----:B------:R-:W-:Y:S01]  /*55b0*/  SEL R60, R61, RZ, P0 ;  /* 0x000000ff3d3c7207 */ /* 0x000fe20000000000 */
[----:B----4-:R-:W-:Y:S01]  /*55c0*/  IMAD.WIDE R142, R57, 0x4, R142 ;  /* 0x00000004398e7825 */ /* 0x010fe200078e028e */
[----:B------:R-:W-:-:S03]  /*55d0*/  ISETP.NE.U32.AND P6, PT, R196, RZ, PT ;  /* 0x000000ffc400720c */ /* 0x000fc60003fc5070 */
[----:B-----5:R-:W-:-:S04]  /*55e0*/  IMAD.WIDE R148, R57, 0x4, R148 ;  /* 0x0000000439947825 */ /* 0x020fc800078e0294 */
[C---:B------:R-:W-:Y:S02]  /*55f0*/  IMAD.WIDE R150, R57.reuse, 0x4, R150 ;  /* 0x0000000439967825 */ /* 0x040fe400078e0296 */
[----:B------:R2:W-:Y:S01]  /*5600*/  LDGSTS.E [R52+0x6000], desc[UR42][R132.64], P5 ;  /* 0x0600000084347fae */ /* 0x0005e2000a9a102a */
[-C--:B------:R-:W-:Y:S01]  /*5610*/  ISETP.GE.AND P5, PT, R212, R8.reuse, PT ;  /* 0x00000008d400720c */ /* 0x080fe20003fa6270 */
[C---:B------:R-:W-:Y:S02]  /*5620*/  IMAD.WIDE R156, R57.reuse, 0x4, R156 ;  /* 0x00000004399c7825 */ /* 0x040fe400078e029c */
[----:B------:R3:W-:Y:S01]  /*5630*/  LDGSTS.E [R52+0x6008], desc[UR42][R130.64], P4 ;  /* 0x0600800082347fae */ /* 0x0007e2000a1a102a */
[----:B------:R-:W-:Y:S01]  /*5640*/  SEL R61, RZ, 0x4, P5 ;  /* 0x00000004ff3d7807 */ /* 0x000fe20002800000 */
[----:B------:R-:W-:Y:S01]  /*5650*/  IMAD.WIDE R158, R57, 0x4, R158 ;  /* 0x00000004399e7825 */ /* 0x000fe200078e029e */
[----:B------:R-:W-:Y:S01]  /*5660*/  ISETP.GE.AND P4, PT, R213, R8, PT ;  /* 0x00000008d500720c */ /* 0x000fe20003f86270 */
[----:B------:R-:W0:Y:S01]  /*5670*/  LDGDEPBAR ;  /* 0x00000000000079af */ /* 0x000e220000000000 */
[----:B------:R-:W-:Y:S01]  /*5680*/  SEL R61, R61, RZ, P0 ;  /* 0x000000ff3d3d7207 */ /* 0x000fe20000000000 */
[----:B------:R-:W-:-:S02]  /*5690*/  IMAD.WIDE R146, R57, 0x4, R146 ;  /* 0x0000000439927825 */ /* 0x000fc400078e0292 */
[----:B------:R4:W-:Y:S01]  /*56a0*/  LDGSTS.E [R53+0x20000], desc[UR42][R120.64], P2 ;  /* 0x2000000078357fae */ /* 0x0009e200091a102a */
[----:B------:R-:W-:Y:S01]  /*56b0*/  ISETP.NE.U32.AND P5, PT, R61, RZ, PT ;  /* 0x000000ff3d00720c */ /* 0x000fe20003fa5070 */
[C---:B-1----:R-:W-:Y:S01]  /*56c0*/  IMAD.WIDE R154, R57.reuse, 0x4, R154 ;  /* 0x00000004399a7825 */ /* 0x042fe200078e029a */
[----:B------:R-:W-:Y:S01]  /*56d0*/  SEL R61, RZ, 0x4, P4 ;  /* 0x00000004ff3d7807 */ /* 0x000fe20002000000 */
[----:B------:R1:W-:Y:S02]  /*56e0*/  LDGSTS.E [R53+0x20400], desc[UR42][R64.64], P2 ;  /* 0x2040000040357fae */ /* 0x0003e400091a102a */
[----:B------:R-:W-:Y:S01]  /*56f0*/  IMAD.WIDE R152, R57, 0x4, R152 ;  /* 0x0000000439987825 */ /* 0x000fe200078e0298 */
[----:B------:R-:W-:Y:S01]  /*5700*/  SEL R61, R61, RZ, P0 ;  /* 0x000000ff3d3d7207 */ /* 0x000fe20000000000 */
[----:B------:R5:W-:Y:S02]  /*5710*/  LDGSTS.E [R53+0x20800], desc[UR42][R72.64], P2 ;  /* 0x2080000048357fae */ /* 0x000be400091a102a */
[----:B------:R-:W-:Y:S01]  /*5720*/  IMAD.WIDE R128, R57, 0x4, R128 ;  /* 0x0000000439807825 */ /* 0x000fe200078e0280 */
[----:B------:R-:W-:Y:S01]  /*5730*/  ISETP.NE.U32.AND P4, PT, R61, RZ, PT ;  /* 0x000000ff3d00720c */ /* 0x000fe20003f85070 */
[----:B------:R1:W-:Y:S02]  /*5740*/  LDGSTS.E [R53+0x20c00], desc[UR42][R80.64], P2 ;  /* 0x20c0000050357fae */ /* 0x0003e400091a102a */
[----:B------:R-:W-:-:S02]  /*5750*/  IMAD.WIDE R126, R57, 0x4, R126 ;  /* 0x00000004397e7825 */ /* 0x000fc400078e027e */
[----:B------:R1:W-:Y:S02]  /*5760*/  LDGSTS.E [R53+0x21000], desc[UR42][R88.64], P2 ;  /* 0x2100000058357fae */ /* 0x0003e400091a102a */
[C---:B--2---:R-:W-:Y:S02]  /*5770*/  IMAD.WIDE R132, R57.reuse, 0x4, R132 ;  /* 0x0000000439847825 */ /* 0x044fe400078e0284 */
[----:B------:R2:W-:Y:S02]  /*5780*/  LDGSTS.E [R53+0x21400], desc[UR42][R96.64], P2 ;  /* 0x2140000060357fae */ /* 0x0005e400091a102a */
[----:B---3--:R-:W-:Y:S02]  /*5790*/  IMAD.WIDE R130, R57, 0x4, R130 ;  /* 0x0000000439827825 */ /* 0x008fe400078e0282 */
[----:B------:R3:W-:Y:S02]  /*57a0*/  LDGSTS.E [R53+0x21800], desc[UR42][R104.64], P2 ;  /* 0x2180000068357fae */ /* 0x0007e400091a102a */
[----:B----4-:R-:W-:-:S02]  /*57b0*/  IMAD.WIDE R120, R59, 0x4, R120 ;  /* 0x000000043b787825 */ /* 0x010fc400078e0278 */
[----:B------:R4:W-:Y:S02]  /*57c0*/  LDGSTS.E [R53+0x21c00], desc[UR42][R112.64], P2 ;  /* 0x21c0000070357fae */ /* 0x0009e400091a102a */
[C---:B-1----:R-:W-:Y:S02]  /*57d0*/  IMAD.WIDE R64, R59.reuse, 0x4, R64 ;  /* 0x000000043b407825 */ /* 0x042fe400078e0240 */
[----:B------:R1:W-:Y:S02]  /*57e0*/  LDGSTS.E [R54+0x20100], desc[UR42][R122.64], P2 ;  /* 0x201000007a367fae */ /* 0x0003e400091a102a */
[C---:B-----5:R-:W-:Y:S02]  /*57f0*/  IMAD.WIDE R72, R59.reuse, 0x4, R72 ;  /* 0x000000043b487825 */ /* 0x060fe400078e0248 */
[----:B------:R5:W-:Y:S02]  /*5800*/  LDGSTS.E [R54+0x20500], desc[UR42][R66.64], P2 ;  /* 0x2050000042367fae */ /* 0x000be400091a102a */
[----:B------:R-:W-:-:S02]  /*5810*/  IMAD.WIDE R80, R59, 0x4, R80 ;  /* 0x000000043b507825 */ /* 0x000fc400078e0250 */
[----:B------:R1:W-:Y:S02]  /*5820*/  LDGSTS.E [R54+0x20900], desc[UR42][R74.64], P2 ;  /* 0x209000004a367fae */ /* 0x0003e400091a102a */
[C---:B------:R-:W-:Y:S02]  /*5830*/  IMAD.WIDE R88, R59.reuse, 0x4, R88 ;  /* 0x000000043b587825 */ /* 0x040fe400078e0258 */
[----:B------:R1:W-:Y:S02]  /*5840*/  LDGSTS.E [R54+0x20d00], desc[UR42][R82.64], P2 ;  /* 0x20d0000052367fae */ /* 0x0003e400091a102a */
[C---:B--2---:R-:W-:Y:S02]  /*5850*/  IMAD.WIDE R96, R59.reuse, 0x4, R96 ;  /* 0x000000043b607825 */ /* 0x044fe400078e0260 */
[----:B------:R2:W-:Y:S02]  /*5860*/  LDGSTS.E [R54+0x21100], desc[UR42][R90.64], P2 ;  /* 0x211000005a367fae */ /* 0x0005e400091a102a */
[----:B---3--:R-:W-:-:S02]  /*5870*/  IMAD.WIDE R104, R59, 0x4, R104 ;  /* 0x000000043b687825 */ /* 0x008fc400078e0268 */
[----:B------:R3:W-:Y:S02]  /*5880*/  LDGSTS.E [R54+0x21500], desc[UR42][R98.64], P2 ;  /* 0x2150000062367fae */ /* 0x0007e400091a102a */
[C---:B----4-:R-:W-:Y:S02]  /*5890*/  IMAD.WIDE R112, R59.reuse, 0x4, R112 ;  /* 0x000000043b707825 */ /* 0x050fe400078e0270 */
[----:B------:R4:W-:Y:S02]  /*58a0*/  LDGSTS.E [R54+0x21900], desc[UR42][R106.64], P2 ;  /* 0x219000006a367fae */ /* 0x0009e400091a102a */
[C---:B-1----:R-:W-:Y:S02]  /*58b0*/  IMAD.WIDE R122, R59.reuse, 0x4, R122 ;  /* 0x000000043b7a7825 */ /* 0x042fe400078e027a */
[----:B------:R1:W-:Y:S02]  /*58c0*/  LDGSTS.E [R54+0x21d00], desc[UR42][R114.64], P2 ;  /* 0x21d0000072367fae */ /* 0x0003e400091a102a */
[----:B-----5:R-:W-:-:S02]  /*58d0*/  IMAD.WIDE R66, R59, 0x4, R66 ;  /* 0x000000043b427825 */ /* 0x020fc400078e0242 */
[----:B------:R5:W-:Y:S02]  /*58e0*/  LDGSTS.E [R55+0x20200], desc[UR42][R124.64], P2 ;  /* 0x202000007c377fae */ /* 0x000be400091a102a */
[C---:B------:R-:W-:Y:S02]  /*58f0*/  IMAD.WIDE R74, R59.reuse, 0x4, R74 ;  /* 0x000000043b4a7825 */ /* 0x040fe400078e024a */
[----:B------:R1:W-:Y:S02]  /*5900*/  LDGSTS.E [R55+0x20600], desc[UR42][R68.64], P2 ;  /* 0x2060000044377fae */ /* 0x0003e400091a102a */
[C---:B------:R-:W-:Y:S02]  /*5910*/  IMAD.WIDE R82, R59.reuse, 0x4, R82 ;  /* 0x000000043b527825 */ /* 0x040fe400078e0252 */
[----:B------:R1:W-:Y:S02]  /*5920*/  LDGSTS.E [R55+0x20a00], desc[UR42][R76.64], P2 ;  /* 0x20a000004c377fae */ /* 0x0003e400091a102a */
[----:B--2---:R-:W-:-:S02]  /*5930*/  IMAD.WIDE R90, R59, 0x4, R90 ;  /* 0x000000043b5a7825 */ /* 0x004fc400078e025a */
[----:B------:R2:W-:Y:S02]  /*5940*/  LDGSTS.E [R55+0x20e00], desc[UR42][R84.64], P2 ;  /* 0x20e0000054377fae */ /* 0x0005e400091a102a */
[C---:B---3--:R-:W-:Y:S02]  /*5950*/  IMAD.WIDE R98, R59.reuse, 0x4, R98 ;  /* 0x000000043b627825 */ /* 0x048fe400078e0262 */
[----:B------:R3:W-:Y:S02]  /*5960*/  LDGSTS.E [R55+0x21200], desc[UR42][R92.64], P2 ;  /* 0x212000005c377fae */ /* 0x0007e400091a102a */
[C---:B----4-:R-:W-:Y:S02]  /*5970*/  IMAD.WIDE R106, R59.reuse, 0x4, R106 ;  /* 0x000000043b6a7825 */ /* 0x050fe400078e026a */
[----:B------:R4:W-:Y:S02]  /*5980*/  LDGSTS.E [R55+0x21600], desc[UR42][R100.64], P2 ;  /* 0x2160000064377fae */ /* 0x0009e400091a102a */
[----:B-1----:R-:W-:-:S02]  /*5990*/  IMAD.WIDE R114, R59, 0x4, R114 ;  /* 0x000000043b727825 */ /* 0x002fc400078e0272 */
[----:B------:R1:W-:Y:S02]  /*59a0*/  LDGSTS.E [R55+0x21a00], desc[UR42][R108.64], P2 ;  /* 0x21a000006c377fae */ /* 0x0003e400091a102a */
[C---:B-----5:R-:W-:Y:S02]  /*59b0*/  IMAD.WIDE R124, R59.reuse, 0x4, R124 ;  /* 0x000000043b7c7825 */ /* 0x060fe400078e027c */
[----:B------:R5:W-:Y:S02]  /*59c0*/  LDGSTS.E [R55+0x21e00], desc[UR42][R116.64], P2 ;  /* 0x21e0000074377fae */ /* 0x000be400091a102a */
[C---:B------:R-:W-:Y:S02]  /*59d0*/  IMAD.WIDE R68, R59.reuse, 0x4, R68 ;  /* 0x000000043b447825 */ /* 0x040fe400078e0244 */
[----:B------:R1:W-:Y:S02]  /*59e0*/  LDGSTS.E [R56+0x20300], desc[UR42][R62.64], P2 ;  /* 0x203000003e387fae */ /* 0x0003e400091a102a */
[----:B------:R-:W-:-:S02]  /*59f0*/  IMAD.WIDE R76, R59, 0x4, R76 ;  /* 0x000000043b4c7825 */ /* 0x000fc400078e024c */
[----:B------:R1:W-:Y:S02]  /*5a00*/  LDGSTS.E [R56+0x20700], desc[UR42][R70.64], P2 ;  /* 0x2070000046387fae */ /* 0x0003e400091a102a */
[C---:B--2---:R-:W-:Y:S02]  /*5a10*/  IMAD.WIDE R84, R59.reuse, 0x4, R84 ;  /* 0x000000043b547825 */ /* 0x044fe400078e0254 */
[----:B------:R2:W-:Y:S02]  /*5a20*/  LDGSTS.E [R56+0x20b00], desc[UR42][R78.64], P2 ;  /* 0x20b000004e387fae */ /* 0x0005e400091a102a */
[C---:B---3--:R-:W-:Y:S02]  /*5a30*/  IMAD.WIDE R92, R59.reuse, 0x4, R92 ;  /* 0x000000043b5c7825 */ /* 0x048fe400078e025c */
        /* <DEDUP_REMOVED lines=8> */
[----:B------:R1:W-:Y:S01]  /*5ac0*/  LDGSTS.E [R56+0x21f00], desc[UR42][R118.64], P2 ;  /* 0x21f0000076387fae */ /* 0x0003e200091a102a */
[-C--:B------:R-:W-:Y:S01]  /*5ad0*/  ISETP.GE.AND P2, PT, R241, R8.reuse, PT ;  /* 0x00000008f100720c */ /* 0x080fe20003f46270 */
[----:B------:R-:W-:Y:S02]  /*5ae0*/  VIADD R7, R7, 0xffffff40 ;  /* 0xffffff4007077836 */ /* 0x000fe40000000000 */
[----:B------:R-:W0:Y:S01]  /*5af0*/  LDGDEPBAR ;  /* 0x00000000000079af */ /* 0x000e220000000000 */
[----:B------:R-:W-:Y:S01]  /*5b00*/  SEL R61, RZ, 0x4, P2 ;  /* 0x00000004ff3d7807 */ /* 0x000fe20001000000 */
[----:B------:R-:W-:Y:S01]  /*5b10*/  IMAD.WIDE R70, R59, 0x4, R70 ;  /* 0x000000043b467825 */ /* 0x000fe200078e0246 */
[----:B------:R-:W-:Y:S01]  /*5b20*/  ISETP.GE.AND P2, PT, R242, R8, PT ;  /* 0x00000008f200720c */ /* 0x000fe20003f46270 */
[----:B------:R-:W-:Y:S01]  /*5b30*/  BAR.SYNC.DEFER_BLOCKING 0x0 ;  /* 0x0000000000007b1d */ /* 0x000fe20000010000 */
[----:B------:R-:W-:Y:S01]  /*5b40*/  SEL R61, R61, RZ, P0 ;  /* 0x000000ff3d3d7207 */ /* 0x000fe20000000000 */
[----:B--2---:R-:W-:-:S04]  /*5b50*/  IMAD.WIDE R78, R59, 0x4, R78 ;  /* 0x000000043b4e7825 */ /* 0x004fc800078e024e */
[----:B---3--:R-:W-:-:S04]  /*5b60*/  IMAD.WIDE R86, R59, 0x4, R86 ;  /* 0x000000043b567825 */ /* 0x008fc800078e0256 */
[----:B----4-:R-:W-:-:S04]  /*5b70*/  IMAD.WIDE R94, R59, 0x4, R94 ;  /* 0x000000043b5e7825 */ /* 0x010fc800078e025e */
[----:B-1----:R-:W-:-:S04]  /*5b80*/  IMAD.WIDE R102, R59, 0x4, R102 ;  /* 0x000000043b667825 */ /* 0x002fc800078e0266 */
[----:B-----5:R-:W-:-:S04]  /*5b90*/  IMAD.WIDE R110, R59, 0x4, R110 ;  /* 0x000000043b6e7825 */ /* 0x020fc800078e026e */
[----:B------:R-:W-:Y:S01]  /*5ba0*/  IMAD.WIDE R118, R59, 0x4, R118 ;  /* 0x000000043b767825 */ /* 0x000fe200078e0276 */
[----:B------:R-:W-:Y:S01]  /*5bb0*/  @!PT LDS RZ, [RZ] ;  /* 0x00000000fffff984 */ /* 0x000fe20000000800 */
[----:B------:R-:W-:Y:S01]  /*5bc0*/  @!PT LDS RZ, [RZ] ;  /* 0x00000000fffff984 */ /* 0x000fe20000000800 */
[----:B------:R-:W-:Y:S01]  /*5bd0*/  @!PT LDS RZ, [RZ] ;  /* 0x00000000fffff984 */ /* 0x000fe20000000800 */
[----:B------:R1:W-:Y:S01]  /*5be0*/  LDGSTS.E [R5+0x8000], desc[UR42][R134.64], P3 ;  /* 0x0800000086057fae */ /* 0x0003e200099a102a */
[----:B------:R-:W-:Y:S02]  /*5bf0*/  ISETP.NE.U32.AND P3, PT, R61, RZ, PT ;  /* 0x000000ff3d00720c */ /* 0x000fe40003f65070 */
[----:B------:R-:W-:Y:S01]  /*5c00*/  SEL R61, RZ, 0x4, P2 ;  /* 0x00000004ff3d7807 */ /* 0x000fe20001000000 */
[----:B------:R2:W-:Y:S01]  /*5c10*/  LDGSTS.E [R5+0x8008], desc[UR42][R138.64], P6 ;  /* 0x080080008a057fae */ /* 0x0005e2000b1a102a */
[----:B------:R-:W-:Y:S02]  /*5c20*/  ISETP.GE.AND P6, PT, R214, R8, PT ;  /* 0x00000008d600720c */ /* 0x000fe40003fc6270 */
[----:B------:R-:W-:Y:S01]  /*5c30*/  SEL R61, R61, RZ, P0 ;  /* 0x000000ff3d3d7207 */ /* 0x000fe20000000000 */
[----:B------:R3:W-:Y:S03]  /*5c40*/  LDGSTS.E [R5+0xa000], desc[UR42][R136.64], P1 ;  /* 0x0a00000088057fae */ /* 0x0007e600089a102a */
[----:B------:R-:W-:Y:S01]  /*5c50*/  ISETP.NE.U32.AND P2, PT, R61, RZ, PT ;  /* 0x000000ff3d00720c */ /* 0x000fe20003f45070 */
[----:B-1----:R-:W-:Y:S01]  /*5c60*/  IMAD.WIDE R134, R57, 0x4, R134 ;  /* 0x0000000439867825 */ /* 0x002fe200078e0286 */
[----:B------:R-:W-:-:S02]  /*5c70*/  SEL R61, RZ, 0x4, P6 ;  /* 0x00000004ff3d7807 */ /* 0x000fc40003000000 */
[----:B------:R-:W-:Y:S01]  /*5c80*/  ISETP.GE.AND P6, PT, R215, R8, PT ;  /* 0x00000008d700720c */ /* 0x000fe20003fc6270 */
[----:B--2---:R-:W-:Y:S01]  /*5c90*/  IMAD.WIDE R138, R57, 0x4, R138 ;  /* 0x00000004398a7825 */ /* 0x004fe200078e028a */
[----:B------:R-:W-:Y:S02]  /*5ca0*/  SEL R61, R61, RZ, P0 ;  /* 0x000000ff3d3d7207 */ /* 0x000fe40000000000 */
[----:B------:R-:W-:Y:S01]  /*5cb0*/  SEL R196, RZ, 0x4, P6 ;  /* 0x00000004ffc47807 */ /* 0x000fe20003000000 */
[----:B---3--:R-:W-:Y:S01]  /*5cc0*/  IMAD.WIDE R136, R57, 0x4, R136 ;  /* 0x0000000439887825 */ /* 0x008fe200078e0288 */
[----:B------:R-:W-:Y:S02]  /*5cd0*/  ISETP.NE.U32.AND P6, PT, R60, RZ, PT ;  /* 0x000000ff3c00720c */ /* 0x000fe40003fc5070 */
[----:B------:R-:W-:Y:S01]  /*5ce0*/  ISETP.NE.U32.AND P1, PT, R61, RZ, PT ;  /* 0x000000ff3d00720c */ /* 0x000fe20003f25070 */
[----:B------:R-:W-:Y:S01]  /*5cf0*/  IMAD.WIDE R60, R57, 0x4, R188 ;  /* 0x00000004393c7825 */ /* 0x000fe200078e02bc */
[----:B------:R-:W-:-:S09]  /*5d00*/  SEL R196, R196, RZ, P0 ;  /* 0x000000ffc4c47207 */ /* 0x000fd20000000000 */
[----:B------:R1:W-:Y:S01]  /*5d10*/  LDGSTS.E [R5+0xa008], desc[UR42][R162.64], P6 ;  /* 0x0a008000a2057fae */ /* 0x0003e2000b1a102a */
[----:B------:R-:W-:-:S03]  /*5d20*/  ISETP.GE.AND P6, PT, R238, R8, PT ;  /* 0x00000008ee00720c */ /* 0x000fc60003fc6270 */
[----:B------:R2:W-:Y:S01]  /*5d30*/  LDGSTS.E [R6+0x8000], desc[UR42][R60.64], P5 ;  /* 0x080000003c067fae */ /* 0x0005e2000a9a102a */
[----:B------:R-:W-:Y:S02]  /*5d40*/  SEL R198, RZ, 0x4, P6 ;  /* 0x00000004ffc67807 */ /* 0x000fe40003000000 */
[-C--:B------:R-:W-:Y:S01]  /*5d50*/  ISETP.GE.AND P6, PT, R239, R8.reuse, PT ;  /* 0x00000008ef00720c */ /* 0x080fe20003fc6270 */
[----:B------:R3:W-:Y:S01]  /*5d60*/  LDGSTS.E [R6+0x8008], desc[UR42][R166.64], P4 ;  /* 0x08008000a6067fae */ /* 0x0007e2000a1a102a */
[----:B------:R-:W-:Y:S02]  /*5d70*/  SEL R198, R198, RZ, P0 ;  /* 0x000000ffc6c67207 */ /* 0x000fe40000000000 */
[----:B------:R-:W-:Y:S01]  /*5d80*/  SEL R188, RZ, 0x4, P6 ;  /* 0x00000004ffbc7807 */ /* 0x000fe20003000000 */
[----:B------:R4:W-:Y:S01]  /*5d90*/  LDGSTS.E [R6+0xa000], desc[UR42][R164.64], P3 ;  /* 0x0a000000a4067fae */ /* 0x0009e200099a102a */
[-C--:B------:R-:W-:Y:S01]  /*5da0*/  ISETP.GE.AND P6, PT, R216, R8.reuse, PT ;  /* 0x00000008d800720c */ /* 0x080fe20003fc6270 */
[C---:B-1----:R-:W-:Y:S01]  /*5db0*/  IMAD.WIDE R162, R57.reuse, 0x4, R162 ;  /* 0x0000000439a27825 */ /* 0x042fe200078e02a2 */
[----:B------:R-:W-:Y:S01]  /*5dc0*/  SEL R188, R188, RZ, P0 ;  /* 0x000000ffbcbc7207 */ /* 0x000fe20000000000 */
[----:B------:R1:W-:Y:S01]  /*5dd0*/  LDGSTS.E [R6+0xa008], desc[UR42][R170.64], P2 ;  /* 0x0a008000aa067fae */ /* 0x0003e200091a102a */
[----:B------:R-:W-:Y:S01]  /*5de0*/  ISETP.NE.U32.AND P5, PT, R198, RZ, PT ;  /* 0x000000ffc600720c */ /* 0x000fe20003fa5070 */
[C---:B--2---:R-:W-:Y:S01]  /*5df0*/  IMAD.WIDE R60, R57.reuse, 0x4, R60 ;  /* 0x00000004393c7825 */ /* 0x044fe200078e023c */
[----:B------:R-:W-:Y:S01]  /*5e00*/  ISETP.NE.U32.AND P4, PT, R188, RZ, PT ;  /* 0x000000ffbc00720c */ /* 0x000fe20003f85070 */
[----:B------:R2:W-:Y:S01]  /*5e10*/  LDGSTS.E [R47+0x8000], desc[UR42][R168.64], P1 ;  /* 0x08000000a82f7fae */ /* 0x0005e200089a102a */
[----:B------:R-:W-:Y:S01]  /*5e20*/  SEL R188, RZ, 0x4, P6 ;  /* 0x00000004ffbc7807 */ /* 0x000fe20003000000 */
[----:B---3--:R-:W-:Y:S01]  /*5e30*/  IMAD.WIDE R166, R57, 0x4, R166 ;  /* 0x0000000439a67825 */ /* 0x008fe200078e02a6 */
[----:B------:R-:W-:-:S02]  /*5e40*/  ISETP.GE.AND P6, PT, R217, R8, PT ;  /* 0x00000008d900720c */ /* 0x000fc40003fc6270 */
[----:B------:R-:W-:Y:S01]  /*5e50*/  SEL R188, R188, RZ, P0 ;  /* 0x000000ffbcbc7207 */ /* 0x000fe20000000000 */
[----:B----4-:R-:W-:-:S03]  /*5e60*/  IMAD.WIDE R164, R57, 0x4, R164 ;  /* 0x0000000439a47825 */ /* 0x010fc600078e02a4 */
[----:B------:R-:W-:Y:S01]  /*5e70*/  ISETP.NE.U32.AND P3, PT, R188, RZ, PT ;  /* 0x000000ffbc00720c */ /* 0x000fe20003f65070 */
[----:B-1----:R-:W-:Y:S01]  /*5e80*/  IMAD.WIDE R170, R57, 0x4, R170 ;  /* 0x0000000439aa7825 */ /* 0x002fe200078e02aa */
[----:B------:R-:W-:Y:S02]  /*5e90*/  SEL R188, RZ, 0x4, P6 ;  /* 0x00000004ffbc7807 */ /* 0x000fe40003000000 */
[----:B------:R-:W-:Y:S01]  /*5ea0*/  ISETP.GE.AND P6, PT, R235, R8, PT ;  /* 0x00000008eb00720c */ /* 0x000fe20003fc6270 */
[----:B--2---:R-:W-:Y:S01]  /*5eb0*/  IMAD.WIDE R168, R57, 0x4, R168 ;  /* 0x0000000439a87825 */ /* 0x004fe200078e02a8 */
[----:B------:R-:W-:-:S04]  /*5ec0*/  SEL R188, R188, RZ, P0 ;  /* 0x000000ffbcbc7207 */ /* 0x000fc80000000000 */
[----:B------:R-:W-:Y:S02]  /*5ed0*/  ISETP.NE.U32.AND P2, PT, R188, RZ, PT ;  /* 0x000000ffbc00720c */ /* 0x000fe40003f45070 */
[----:B------:R-:W-:Y:S02]  /*5ee0*/  SEL R188, RZ, 0x4, P6 ;  /* 0x00000004ffbc7807 */ /* 0x000fe40003000000 */
[----:B------:R-:W-:Y:S02]  /*5ef0*/  ISETP.GE.AND P6, PT, R236, R8, PT ;  /* 0x00000008ec00720c */ /* 0x000fe40003fc6270 */
[----:B------:R-:W-:-:S04]  /*5f00*/  SEL R188, R188, RZ, P0 ;  /* 0x000000ffbcbc7207 */ /* 0x000fc80000000000 */
[----:B------:R-:W-:Y:S02]  /*5f10*/  ISETP.NE.U32.AND P1, PT, R188, RZ, PT ;  /* 0x000000ffbc00720c */ /* 0x000fe40003f25070 */
[----:B------:R-:W-:Y:S02]  /*5f20*/  SEL R188, RZ, 0x4, P6 ;  /* 0x00000004ffbc7807 */ /* 0x000fe40003000000 */
[----:B------:R-:W-:Y:S02]  /*5f30*/  ISETP.NE.U32.AND P6, PT, R196, RZ, PT ;  /* 0x000000ffc400720c */ /* 0x000fe40003fc5070 */
[----:B------:R-:W-:-:S11]  /*5f40*/  SEL R188, R188, RZ, P0 ;  /* 0x000000ffbcbc7207 */ /* 0x000fd60000000000 */
[----:B------:R1:W-:Y:S01]  /*5f50*/  LDGSTS.E [R47+0x8008], desc[UR42][R174.64], P6 ;  /* 0x08008000ae2f7fae */ /* 0x0003e2000b1a102a */
[----:B------:R-:W-:-:S03]  /*5f60*/  ISETP.GE.AND P6, PT, R218, R8, PT ;  /* 0x00000008da00720c */ /* 0x000fc60003fc6270 */
[----:B------:R2:W-:Y:S01]  /*5f70*/  LDGSTS.E [R47+0xa000], desc[UR42][R172.64], P5 ;  /* 0x0a000000ac2f7fae */ /* 0x0005e2000a9a102a */
[----:B------:R-:W-:Y:S02]  /*5f80*/  SEL R189, RZ, 0x4, P6 ;  /* 0x00000004ffbd7807 */ /* 0x000fe40003000000 */
[----:B------:R-:W-:Y:S01]  /*5f90*/  ISETP.GE.AND P6, PT, R219, R8, PT ;  /* 0x00000008db00720c */ /* 0x000fe20003fc6270 */
[----:B------:R3:W-:Y:S01]  /*5fa0*/  LDGSTS.E [R47+0xa008], desc[UR42][R178.64], P4 ;  /* 0x0a008000b22f7fae */ /* 0x0007e2000a1a102a */
[----:B------:R-:W-:-:S03]  /*5fb0*/  SEL R189, R189, RZ, P0 ;  /* 0x000000ffbdbd7207 */ /* 0x000fc60000000000 */
[----:B------:R4:W-:Y:S01]  /*5fc0*/  LDGSTS.E [R48+0x8000], desc[UR42][R176.64], P3 ;  /* 0x08000000b0307fae */ /* 0x0009e200099a102a */
[----:B------:R-:W-:Y:S01]  /*5fd0*/  ISETP.NE.U32.AND P5, PT, R189, RZ, PT ;  /* 0x000000ffbd00720c */ /* 0x000fe20003fa5070 */
[C---:B-1----:R-:W-:Y:S01]  /*5fe0*/  IMAD.WIDE R174, R57.reuse, 0x4, R174 ;  /* 0x0000000439ae7825 */ /* 0x042fe200078e02ae */
[----:B------:R-:W-:Y:S01]  /*5ff0*/  SEL R189, RZ, 0x4, P6 ;  /* 0x00000004ffbd7807 */ /* 0x000fe20003000000 */
[----:B------:R1:W-:Y:S01]  /*6000*/  LDGSTS.E [R48+0x8008], desc[UR42][R182.64], P2 ;  /* 0x08008000b6307fae */ /* 0x0003e200091a102a */
[----:B------:R-:W-:Y:S01]  /*6010*/  ISETP.GE.AND P6, PT, R230, R8, PT ;  /* 0x00000008e600720c */ /* 0x000fe20003fc6270 */
[----:B--2---:R-:W-:Y:S01]  /*6020*/  IMAD.WIDE R172, R57, 0x4, R172 ;  /* 0x0000000439ac7825 */ /* 0x004fe200078e02ac */
[----:B------:R-:W-:Y:S01]  /*6030*/  SEL R189, R189, RZ, P0 ;  /* 0x000000ffbdbd7207 */ /* 0x000fe20000000000 */
[----:B------:R2:W-:Y:S02]  /*6040*/  LDGSTS.E [R48+0xa000], desc[UR42][R180.64], P1 ;  /* 0x0a000000b4307fae */ /* 0x0005e400089a102a */
[----:B---3--:R-:W-:Y:S01]  /*6050*/  IMAD.WIDE R178, R57, 0x4, R178 ;  /* 0x0000000439b27825 */ /* 0x008fe200078e02b2 */
[----:B------:R-:W-:-:S02]  /*6060*/  ISETP.NE.U32.AND P4, PT, R189, RZ, PT ;  /* 0x000000ffbd00720c */ /* 0x000fc40003f85070 */
[----:B------:R-:W-:Y:S01]  /*6070*/  SEL R189, RZ, 0x4, P6 ;  /* 0x00000004ffbd7807 */ /* 0x000fe20003000000 */
[----:B----4-:R-:W-:Y:S01]  /*6080*/  IMAD.WIDE R176, R57, 0x4, R176 ;  /* 0x0000000439b07825 */ /* 0x010fe200078e02b0 */
[----:B------:R-:W-:Y:S02]  /*6090*/  ISETP.GE.AND P6, PT, R231, R8, PT ;  /* 0x00000008e700720c */ /* 0x000fe40003fc6270 */
[----:B------:R-:W-:Y:S01]  /*60a0*/  SEL R189, R189, RZ, P0 ;  /* 0x000000ffbdbd7207 */ /* 0x000fe20000000000 */
[----:B-1----:R-:W-:-:S03]  /*60b0*/  IMAD.WIDE R182, R57, 0x4, R182 ;  /* 0x0000000439b67825 */ /* 0x002fc600078e02b6 */
[----:B------:R-:W-:Y:S01]  /*60c0*/  ISETP.NE.U32.AND P3, PT, R189, RZ, PT ;  /* 0x000000ffbd00720c */ /* 0x000fe20003f65070 */
[----:B--2---:R-:W-:Y:S01]  /*60d0*/  IMAD.WIDE R180, R57, 0x4, R180 ;  /* 0x0000000439b47825 */ /* 0x004fe200078e02b4 */
[----:B------:R-:W-:Y:S02]  /*60e0*/  SEL R189, RZ, 0x4, P6 ;  /* 0x00000004ffbd7807 */ /* 0x000fe40003000000 */
[----:B------:R-:W-:Y:S02]  /*60f0*/  ISETP.GE.AND P6, PT, R220, R8, PT ;  /* 0x00000008dc00720c */ /* 0x000fe40003fc6270 */
        /* <DEDUP_REMOVED lines=21> */
[-C--:B------:R-:W-:Y:S01]  /*6250*/  ISETP.GE.AND P3, PT, R250, R8.reuse, PT ;  /* 0x00000008fa00720c */ /* 0x080fe20003f66270 */
[----:B--2---:R-:W-:Y:S01]  /*6260*/  IMAD.WIDE R184, R57, 0x4, R184 ;  /* 0x0000000439b87825 */ /* 0x004fe200078e02b8 */
[----:B------:R-:W-:Y:S01]  /*6270*/  SEL R189, R189, RZ, P0 ;  /* 0x000000ffbdbd7207 */ /* 0x000fe20000000000 */
[----:B------:R2:W-:Y:S01]  /*6280*/  LDGSTS.E [R50+0x8000], desc[UR42][R142.64], P1 ;  /* 0x080000008e327fae */ /* 0x0005e200089a102a */
[----:B------:R-:W-:Y:S01]  /*6290*/  ISETP.GE.AND P6, PT, R251, R8, PT ;  /* 0x00000008fb00720c */ /* 0x000fe20003fc6270 */
[----:B---3--:R-:W-:Y:S01]  /*62a0*/  IMAD.WIDE R160, R57, 0x4, R160 ;  /* 0x0000000439a07825 */ /* 0x008fe200078e02a0 */
[----:B------:R-:W-:-:S02]  /*62b0*/  SEL R196, RZ, 0x4, P3 ;  /* 0x00000004ffc47807 */ /* 0x000fc40001800000 */
[----:B------:R-:W-:Y:S01]  /*62c0*/  ISETP.NE.U32.AND P4, PT, R189, RZ, PT ;  /* 0x000000ffbd00720c */ /* 0x000fe20003f85070 */
[C---:B----4-:R-:W-:Y:S01]  /*62d0*/  IMAD.WIDE R140, R57.reuse, 0x4, R140 ;  /* 0x00000004398c7825 */ /* 0x050fe200078e028c */
[----:B------:R-:W-:Y:S02]  /*62e0*/  SEL R189, RZ, 0x4, P6 ;  /* 0x00000004ffbd7807 */ /* 0x000fe40003000000 */
[----:B------:R-:W-:Y:S01]  /*62f0*/  SEL R196, R196, RZ, P0 ;  /* 0x000000ffc4c47207 */ /* 0x000fe20000000000 */
[----:B-1----:R-:W-:Y:S01]  /*6300*/  IMAD.WIDE R144, R57, 0x4, R144 ;  /* 0x0000000439907825 */ /* 0x002fe200078e0290 */
[----:B------:R-:W-:Y:S02]  /*6310*/  ISETP.GE.AND P2, PT, R227, R8, PT ;  /* 0x00000008e300720c */ /* 0x000fe40003f46270 */
[----:B------:R-:W-:Y:S01]  /*6320*/  ISETP.NE.U32.AND P6, PT, R188, RZ, PT ;  /* 0x000000ffbc00720c */ /* 0x000fe20003fc5070 */
[----:B--2---:R-:W-:Y:S01]  /*6330*/  IMAD.WIDE R142, R57, 0x4, R142 ;  /* 0x00000004398e7825 */ /* 0x004fe200078e028e */
[----:B------:R-:W-:-:S02]  /*6340*/  ISETP.NE.U32.AND P3, PT, R196, RZ, PT ;  /* 0x000000ffc400720c */ /* 0x000fc40003f65070 */
[----:B------:R-:W-:Y:S02]  /*6350*/  SEL R196, RZ, 0x4, P2 ;  /* 0x00000004ffc47807 */ /* 0x000fe40001000000 */
[----:B------:R-:W-:Y:S02]  /*6360*/  ISETP.GE.AND P2, PT, R226, R8, PT ;  /* 0x00000008e200720c */ /* 0x000fe40003f46270 */
[----:B------:R-:W-:Y:S02]  /*6370*/  SEL R189, R189, RZ, P0 ;  /* 0x000000ffbdbd7207 */ /* 0x000fe40000000000 */
[----:B------:R-:W-:Y:S02]  /*6380*/  SEL R188, RZ, 0x4, P2 ;  /* 0x00000004ffbc7807 */ /* 0x000fe40001000000 */
[----:B------:R-:W-:Y:S01]  /*6390*/  SEL R196, R196, RZ, P0 ;  /* 0x000000ffc4c47207 */ /* 0x000fe20000000000 */
[----:B------:R1:W-:Y:S01]  /*63a0*/  LDGSTS.E [R50+0x8008], desc[UR42][R148.64], P6 ;  /* 0x0800800094327fae */ /* 0x0003e2000b1a102a */
[----:B------:R-:W-:-:S02]  /*63b0*/  SEL R188, R188, RZ, P0 ;  /* 0x000000ffbcbc7207 */ /* 0x000fc40000000000 */
[-C--:B------:R-:W-:Y:S01]  /*63c0*/  ISETP.GE.AND P6, PT, R248, R8.reuse, PT ;  /* 0x00000008f800720c */ /* 0x080fe20003fc6270 */
[----:B------:R2:W-:Y:S01]  /*63d0*/  LDGSTS.E [R50+0xa000], desc[UR42][R150.64], P5 ;  /* 0x0a00000096327fae */ /* 0x0005e2000a9a102a */
[----:B------:R-:W-:Y:S02]  /*63e0*/  ISETP.NE.U32.AND P2, PT, R188, RZ, PT ;  /* 0x000000ffbc00720c */ /* 0x000fe40003f45070 */
[----:B------:R-:W-:Y:S01]  /*63f0*/  SEL R188, RZ, 0x4, P6 ;  /* 0x00000004ffbc7807 */ /* 0x000fe20003000000 */
[----:B------:R3:W-:Y:S01]  /*6400*/  LDGSTS.E [R50+0xa008], desc[UR42][R156.64], P4 ;  /* 0x0a0080009c327fae */ /* 0x0007e2000a1a102a */
[----:B------:R-:W-:Y:S02]  /*6410*/  ISETP.GE.AND P6, PT, R247, R8, PT ;  /* 0x00000008f700720c */ /* 0x000fe40003fc6270 */
[----:B------:R-:W-:Y:S01]  /*6420*/  SEL R188, R188, RZ, P0 ;  /* 0x000000ffbcbc7207 */ /* 0x000fe20000000000 */
[----:B-1----:R-:W-:Y:S01]  /*6430*/  IMAD.WIDE R148, R57, 0x4, R148 ;  /* 0x0000000439947825 */ /* 0x002fe200078e0294 */
[----:B------:R-:W-:-:S02]  /*6440*/  ISETP.NE.U32.AND P1, PT, R196, RZ, PT ;  /* 0x000000ffc400720c */ /* 0x000fc40003f25070 */
[----:B------:R-:W-:Y:S01]  /*6450*/  ISETP.NE.U32.AND P5, PT, R188, RZ, PT ;  /* 0x000000ffbc00720c */ /* 0x000fe20003fa5070 */
[----:B--2---:R-:W-:Y:S01]  /*6460*/  IMAD.WIDE R150, R57, 0x4, R150 ;  /* 0x0000000439967825 */ /* 0x004fe200078e0296 */
[----:B------:R-:W-:Y:S02]  /*6470*/  SEL R188, RZ, 0x4, P6 ;  /* 0x00000004ffbc7807 */ /* 0x000fe40003000000 */
[----:B------:R-:W-:Y:S01]  /*6480*/  ISETP.GE.AND P6, PT, R225, R8, PT ;  /* 0x00000008e100720c */ /* 0x000fe20003fc6270 */
[----:B---3--:R-:W-:Y:S01]  /*6490*/  IMAD.WIDE R156, R57, 0x4, R156 ;  /* 0x00000004399c7825 */ /* 0x008fe200078e029c */
[----:B------:R-:W-:-:S04]  /*64a0*/  SEL R188, R188, RZ, P0 ;  /* 0x000000ffbcbc7207 */ /* 0x000fc80000000000 */
[----:B------:R-:W-:Y:S02]  /*64b0*/  ISETP.NE.U32.AND P4, PT, R188, RZ, PT ;  /* 0x000000ffbc00720c */ /* 0x000fe40003f85070 */
[----:B------:R-:W-:Y:S02]  /*64c0*/  SEL R188, RZ, 0x4, P6 ;  /* 0x00000004ffbc7807 */ /* 0x000fe40003000000 */
[----:B------:R-:W-:Y:S02]  /*64d0*/  ISETP.NE.U32.AND P6, PT, R189, RZ, PT ;  /* 0x000000ffbd00720c */ /* 0x000fe40003fc5070 */
[----:B------:R-:W-:-:S11]  /*64e0*/  SEL R188, R188, RZ, P0 ;  /* 0x000000ffbcbc7207 */ /* 0x000fd60000000000 */
[----:B------:R1:W-:Y:S04]  /*64f0*/  LDGSTS.E [R51+0x8000], desc[UR42][R158.64], P6 ;  /* 0x080000009e337fae */ /* 0x0003e8000b1a102a */
[----:B------:R2:W-:Y:S01]  /*6500*/  LDGSTS.E [R51+0x8008], desc[UR42][R146.64], P3 ;  /* 0x0800800092337fae */ /* 0x0005e200099a102a */
[----:B------:R-:W-:-:S03]  /*6510*/  ISETP.NE.U32.AND P3, PT, R188, RZ, PT ;  /* 0x000000ffbc00720c */ /* 0x000fc60003f65070 */
[----:B------:R3:W-:Y:S01]  /*6520*/  LDGSTS.E [R51+0xa000], desc[UR42][R154.64], P1 ;  /* 0x0a0000009a337fae */ /* 0x0007e200089a102a */
[----:B------:R-:W-:-:S03]  /*6530*/  ISETP.GE.AND P1, PT, R224, R8, PT ;  /* 0x00000008e000720c */ /* 0x000fc60003f26270 */
[----:B------:R4:W-:Y:S01]  /*6540*/  LDGSTS.E [R51+0xa008], desc[UR42][R152.64], P2 ;  /* 0x0a00800098337fae */ /* 0x0009e200091a102a */
[----:B------:R-:W-:Y:S01]  /*6550*/  SEL R188, RZ, 0x4, P1 ;  /* 0x00000004ffbc7807 */ /* 0x000fe20000800000 */
[C---:B-1----:R-:W-:Y:S01]  /*6560*/  IMAD.WIDE R158, R57.reuse, 0x4, R158 ;  /* 0x00000004399e7825 */ /* 0x042fe200078e029e */
[----:B------:R-:W-:Y:S01]  /*6570*/  ISETP.GE.AND P1, PT, R222, R8, PT ;  /* 0x00000008de00720c */ /* 0x000fe20003f26270 */
[----:B------:R1:W-:Y:S01]  /*6580*/  LDGSTS.E [R52+0x8000], desc[UR42][R128.64], P5 ;  /* 0x0800000080347fae */ /* 0x0003e2000a9a102a */
[----:B------:R-:W-:Y:S01]  /*6590*/  SEL R188, R188, RZ, P0 ;  /* 0x000000ffbcbc7207 */ /* 0x000fe20000000000 */
[C---:B--2---:R-:W-:Y:S01]  /*65a0*/  IMAD.WIDE R146, R57.reuse, 0x4, R146 ;  /* 0x0000000439927825 */ /* 0x044fe200078e0292 */
[----:B------:R-:W-:Y:S01]  /*65b0*/  SEL R8, RZ, 0x4, P1 ;  /* 0x00000004ff087807 */ /* 0x000fe20000800000 */
[----:B------:R2:W-:Y:S01]  /*65c0*/  LDGSTS.E [R52+0x8008], desc[UR42][R126.64], P4 ;  /* 0x080080007e347fae */ /* 0x0005e2000a1a102a */
[----:B------:R-:W-:Y:S01]  /*65d0*/  ISETP.NE.U32.AND P1, PT, R188, RZ, PT ;  /* 0x000000ffbc00720c */ /* 0x000fe20003f25070 */
[----:B---3--:R-:W-:Y:S01]  /*65e0*/  IMAD.WIDE R154, R57, 0x4, R154 ;  /* 0x00000004399a7825 */ /* 0x008fe200078e029a */
[----:B------:R-:W-:Y:S01]  /*65f0*/  SEL R8, R8, RZ, P0 ;  /* 0x000000ff08087207 */ /* 0x000fe20000000000 */
[----:B------:R3:W-:Y:S01]  /*6600*/  LDGSTS.E [R52+0xa000], desc[UR42][R132.64], P3 ;  /* 0x0a00000084347fae */ /* 0x0007e200099a102a */
[----:B------:R-:W-:Y:S01]  /*6610*/  ISETP.GE.AND P0, PT, R11, R7, PT ;  /* 0x000000070b00720c */ /* 0x000fe20003f06270 */
[----:B----4-:R-:W-:Y:S01]  /*6620*/  IMAD.WIDE R152, R57, 0x4, R152 ;  /* 0x0000000439987825 */ /* 0x010fe200078e0298 */
[----:B------:R-:W-:-:S02]  /*6630*/  ISETP.NE.U32.AND P2, PT, R8, RZ, PT ;  /* 0x000000ff0800720c */ /* 0x000fc40003f45070 */
[----:B------:R-:W-:Y:S01]  /*6640*/  SEL R8, RZ, 0x4, P0 ;  /* 0x00000004ff087807 */ /* 0x000fe20000000000 */
[----:B-1----:R-:W-:Y:S01]  /*6650*/  IMAD.WIDE R128, R57, 0x4, R128 ;  /* 0x0000000439807825 */ /* 0x002fe200078e0280 */
[----:B------:R-:W-:Y:S02]  /*6660*/  ISETP.GT.AND P0, PT, R223, 0xff, PT ;  /* 0x000000ffdf00780c */ /* 0x000fe40003f04270 */
[-C--:B------:R-:W-:Y:S01]  /*6670*/  ISETP.GE.AND P5, PT, R210, R7.reuse, PT ;  /* 0x00000007d200720c */ /* 0x080fe20003fa6270 */
[----:B------:R1:W-:Y:S01]  /*6680*/  LDGSTS.E [R52+0xa008], desc[UR42][R130.64], P1 ;  /* 0x0a00800082347fae */ /* 0x0003e200089a102a */
[----:B------:R-:W-:Y:S01]  /*6690*/  SEL R8, R8, RZ, P0 ;  /* 0x000000ff08087207 */ /* 0x000fe20000000000 */
[C---:B--2---:R-:W-:Y:S01]  /*66a0*/  IMAD.WIDE R126, R57.reuse, 0x4, R126 ;  /* 0x00000004397e7825 */ /* 0x044fe200078e027e */
[----:B------:R-:W-:Y:S01]  /*66b0*/  SEL R188, RZ, 0x4, P5 ;  /* 0x00000004ffbc7807 */ /* 0x000fe20002800000 */
[----:B------:R-:W0:Y:S01]  /*66c0*/  LDGDEPBAR ;  /* 0x00000000000079af */ /* 0x000e220000000000 */
[----:B------:R-:W-:Y:S01]  /*66d0*/  ISETP.GE.AND P5, PT, R244, R7, PT ;  /* 0x00000007f400720c */ /* 0x000fe20003fa6270 */
[----:B---3--:R-:W-:Y:S01]  /*66e0*/  IMAD.WIDE R132, R57, 0x4, R132 ;  /* 0x0000000439847825 */ /* 0x008fe200078e0284 */
[----:B------:R-:W-:Y:S01]  /*66f0*/  ISETP.NE.U32.AND P4, PT, R8, RZ, PT ;  /* 0x000000ff0800720c */ /* 0x000fe20003f85070 */
[----:B------:R2:W-:Y:S01]  /*6700*/  LDGSTS.E [R53+0x24000], desc[UR42][R120.64], P2 ;  /* 0x2400000078357fae */ /* 0x0005e200091a102a */
[----:B------:R-:W-:-:S02]  /*6710*/  SEL R8, RZ, 0x4, P5 ;  /* 0x00000004ff087807 */ /* 0x000fc40002800000 */
[-C--:B------:R-:W-:Y:S01]  /*6720*/  ISETP.GE.AND P3, PT, R245, R7.reuse, PT ;  /* 0x00000007f500720c */ /* 0x080fe20003f66270 */
[----:B------:R3:W-:Y:S01]  /*6730*/  LDGSTS.E [R53+0x24400], desc[UR42][R64.64], P2 ;  /* 0x2440000040357fae */ /* 0x0007e200091a102a */
[----:B------:R-:W-:Y:S01]  /*6740*/  SEL R8, R8, RZ, P0 ;  /* 0x000000ff08087207 */ /* 0x000fe20000000000 */
[----:B-1----:R-:W-:Y:S01]  /*6750*/  IMAD.WIDE R130, R57, 0x4, R130 ;  /* 0x0000000439827825 */ /* 0x002fe200078e0282 */
[----:B------:R-:W-:Y:S01]  /*6760*/  SEL R188, R188, RZ, P0 ;  /* 0x000000ffbcbc7207 */ /* 0x000fe20000000000 */
[----:B------:R1:W-:Y:S01]  /*6770*/  LDGSTS.E [R53+0x24800], desc[UR42][R72.64], P2 ;  /* 0x2480000048357fae */ /* 0x0003e200091a102a */
[----:B------:R-:W-:Y:S02]  /*6780*/  ISETP.NE.U32.AND P1, PT, R8, RZ, PT ;  /* 0x000000ff0800720c */ /* 0x000fe40003f25070 */
[----:B------:R-:W-:Y:S01]  /*6790*/  SEL R8, RZ, 0x4, P3 ;  /* 0x00000004ff087807 */ /* 0x000fe20001800000 */
[----:B------:R4:W-:Y:S01]  /*67a0*/  LDGSTS.E [R53+0x24c00], desc[UR42][R80.64], P2 ;  /* 0x24c0000050357fae */ /* 0x0009e200091a102a */
[-C--:B------:R-:W-:Y:S01]  /*67b0*/  ISETP.GE.AND P3, PT, R212, R7.reuse, PT ;  /* 0x00000007d400720c */ /* 0x080fe20003f66270 */
[C---:B--2---:R-:W-:Y:S01]  /*67c0*/  IMAD.WIDE R120, R59.reuse, 0x4, R120 ;  /* 0x000000043b787825 */ /* 0x044fe200078e0278 */
[----:B------:R-:W-:Y:S01]  /*67d0*/  ISETP.NE.U32.AND P5, PT, R188, RZ, PT ;  /* 0x000000ffbc00720c */ /* 0x000fe20003fa5070 */
[----:B------:R2:W-:Y:S01]  /*67e0*/  LDGSTS.E [R53+0x25000], desc[UR42][R88.64], P2 ;  /* 0x2500000058357fae */ /* 0x0005e200091a102a */
[----:B------:R-:W-:Y:S01]  /*67f0*/  SEL R188, RZ, 0x4, P3 ;  /* 0x00000004ffbc7807 */ /* 0x000fe20001800000 */
[----:B---3--:R-:W-:Y:S01]  /*6800*/  IMAD.WIDE R64, R59, 0x4, R64 ;  /* 0x000000043b407825 */ /* 0x008fe200078e0240 */
[----:B------:R-:W-:Y:S01]  /*6810*/  SEL R8, R8, RZ, P0 ;  /* 0x000000ff08087207 */ /* 0x000fe20000000000 */
[----:B------:R3:W-:Y:S01]  /*6820*/  LDGSTS.E [R53+0x25400], desc[UR42][R96.64], P2 ;  /* 0x2540000060357fae */ /* 0x0007e200091a102a */
[----:B------:R-:W-:Y:S01]  /*6830*/  ISETP.GE.AND P3, PT, R213, R7, PT ;  /* 0x00000007d500720c */ /* 0x000fe20003f66270 */
[C---:B-1----:R-:W-:Y:S01]  /*6840*/  IMAD.WIDE R72, R59.reuse, 0x4, R72 ;  /* 0x000000043b487825 */ /* 0x042fe200078e0248 */
[----:B------:R-:W-:Y:S01]  /*6850*/  SEL R188, R188, RZ, P0 ;  /* 0x000000ffbcbc7207 */ /* 0x000fe20000000000 */
[----:B------:R1:W-:Y:S02]  /*6860*/  LDGSTS.E [R53+0x25800], desc[UR42][R104.64], P2 ;  /* 0x2580000068357fae */ /* 0x0003e400091a102a */
[----:B----4-:R-:W-:-:S02]  /*6870*/  IMAD.WIDE R80, R59, 0x4, R80 ;  /* 0x000000043b507825 */ /* 0x010fc400078e0250 */
[----:B------:R4:W-:Y:S02]  /*6880*/  LDGSTS.E [R53+0x25c00], desc[UR42][R112.64], P2 ;  /* 0x25c0000070357fae */ /* 0x0009e400091a102a */
[C---:B--2---:R-:W-:Y:S02]  /*6890*/  IMAD.WIDE R88, R59.reuse, 0x4, R88 ;  /* 0x000000043b587825 */ /* 0x044fe400078e0258 */
[----:B------:R2:W-:Y:S02]  /*68a0*/  LDGSTS.E [R54+0x24100], desc[UR42][R122.64], P2 ;  /* 0x241000007a367fae */ /* 0x0005e400091a102a */
[C---:B---3--:R-:W-:Y:S02]  /*68b0*/  IMAD.WIDE R96, R59.reuse, 0x4, R96 ;  /* 0x000000043b607825 */ /* 0x048fe400078e0260 */
[----:B------:R3:W-:Y:S02]  /*68c0*/  LDGSTS.E [R54+0x24500], desc[UR42][R66.64], P2 ;  /* 0x2450000042367fae */ /* 0x0007e400091a102a */
[----:B-1----:R-:W-:-:S02]  /*68d0*/  IMAD.WIDE R104, R59, 0x4, R104 ;  /* 0x000000043b687825 */ /* 0x002fc400078e0268 */
[----:B------:R1:W-:Y:S02]  /*68e0*/  LDGSTS.E [R54+0x24900], desc[UR42][R74.64], P2 ;  /* 0x249000004a367fae */ /* 0x0003e400091a102a */
[C---:B----4-:R-:W-:Y:S02]  /*68f0*/  IMAD.WIDE R112, R59.reuse, 0x4, R112 ;  /* 0x000000043b707825 */ /* 0x050fe400078e0270 */
[----:B------:R4:W-:Y:S02]  /*6900*/  LDGSTS.E [R54+0x24d00], desc[UR42][R82.64], P2 ;  /* 0x24d0000052367fae */ /* 0x0009e400091a102a */
[C---:B--2---:R-:W-:Y:S02]  /*6910*/  IMAD.WIDE R122, R59.reuse, 0x4, R122 ;  /* 0x000000043b7a7825 */ /* 0x044fe400078e027a */
[----:B------:R2:W-:Y:S02]  /*6920*/  LDGSTS.E [R54+0x25100], desc[UR42][R90.64], P2 ;  /* 0x251000005a367fae */ /* 0x0005e400091a102a */
[----:B---3--:R-:W-:-:S02]  /*6930*/  IMAD.WIDE R66, R59, 0x4, R66 ;  /* 0x000000043b427825 */ /* 0x008fc400078e0242 */
[----:B------:R3:W-:Y:S02]  /*6940*/  LDGSTS.E [R54+0x25500], desc[UR42][R98.64], P2 ;  /* 0x2550000062367fae */ /* 0x0007e400091a102a */
[C---:B-1----:R-:W-:Y:S02]  /*6950*/  IMAD.WIDE R74, R59.reuse, 0x4, R74 ;  /* 0x000000043b4a7825 */ /* 0x042fe400078e024a */
[----:B------:R1:W-:Y:S02]  /*6960*/  LDGSTS.E [R54+0x25900], desc[UR42][R106.64], P2 ;  /* 0x259000006a367fae */ /* 0x0003e400091a102a */
[C---:B----4-:R-:W-:Y:S02]  /*6970*/  IMAD.WIDE R82, R59.reuse, 0x4, R82 ;  /* 0x000000043b527825 */ /* 0x050fe400078e0252 */
[----:B------:R4:W-:Y:S02]  /*6980*/  LDGSTS.E [R54+0x25d00], desc[UR42][R114.64], P2 ;  /* 0x25d0000072367fae */ /* 0x0009e400091a102a */
[----:B--2---:R-:W-:-:S02]  /*6990*/  IMAD.WIDE R90, R59, 0x4, R90 ;  /* 0x000000043b5a7825 */ /* 0x004fc400078e025a */
[----:B------:R2:W-:Y:S02]  /*69a0*/  LDGSTS.E [R55+0x24200], desc[UR42][R124.64], P2 ;  /* 0x242000007c377fae */ /* 0x0005e400091a102a */
[C---:B---3--:R-:W-:Y:S02]  /*69b0*/  IMAD.WIDE R98, R59.reuse, 0x4, R98 ;  /* 0x000000043b627825 */ /* 0x048fe400078e0262 */
[----:B------:R3:W-:Y:S02]  /*69c0*/  LDGSTS.E [R55+0x24600], desc[UR42][R68.64], P2 ;  /* 0x2460000044377fae */ /* 0x0007e400091a102a */
[C---:B-1----:R-:W-:Y:S02]  /*69d0*/  IMAD.WIDE R106, R59.reuse, 0x4, R106 ;  /* 0x000000043b6a7825 */ /* 0x042fe400078e026a */
        /* <DEDUP_REMOVED lines=26> */
[----:B------:R4:W-:Y:S01]  /*6b80*/  LDGSTS.E [R56+0x25f00], desc[UR42][R118.64], P2 ;  /* 0x25f0000076387fae */ /* 0x0009e200091a102a */
[----:B------:R-:W-:Y:S01]  /*6b90*/  ISETP.NE.U32.AND P2, PT, R8, RZ, PT ;  /* 0x000000ff0800720c */ /* 0x000fe20003f45070 */
[C---:B--2---:R-:W-:Y:S01]  /*6ba0*/  IMAD.WIDE R94, R59.reuse, 0x4, R94 ;  /* 0x000000043b5e7825 */ /* 0x044fe200078e025e */
[----:B------:R-:W-:Y:S01]  /*6bb0*/  SEL R8, RZ, 0x4, P3 ;  /* 0x00000004ff087807 */ /* 0x000fe20001800000 */
[----:B------:R-:W0:Y:S01]  /*6bc0*/  LDGDEPBAR ;  /* 0x00000000000079af */ /* 0x000e220000000000 */
[----:B------:R-:W-:Y:S01]  /*6bd0*/  BAR.SYNC.DEFER_BLOCKING 0x0 ;  /* 0x0000000000007b1d */ /* 0x000fe20000010000 */
[----:B------:R-:W-:Y:S01]  /*6be0*/  ISETP.NE.U32.AND P3, PT, R188, RZ, PT ;  /* 0x000000ffbc00720c */ /* 0x000fe20003f65070 */
[----:B---3--:R-:W-:Y:S01]  /*6bf0*/  IMAD.WIDE R102, R59, 0x4, R102 ;  /* 0x000000043b667825 */ /* 0x008fe200078e0266 */
[----:B------:R-:W-:-:S03]  /*6c00*/  SEL R8, R8, RZ, P0 ;  /* 0x000000ff08087207 */ /* 0x000fc60000000000 */
[----:B-1----:R-:W-:-:S04]  /*6c10*/  IMAD.WIDE R110, R59, 0x4, R110 ;  /* 0x000000043b6e7825 */ /* 0x002fc800078e026e */
[----:B----4-:R-:W-:Y:S01]  /*6c20*/  IMAD.WIDE R118, R59, 0x4, R118 ;  /* 0x000000043b767825 */ /* 0x010fe200078e0276 */
[----:B------:R-:W-:Y:S01]  /*6c30*/  @!PT LDS RZ, [RZ] ;  /* 0x00000000fffff984 */ /* 0x000fe20000000800 */
[----:B------:R-:W-:Y:S01]  /*6c40*/  @!PT LDS RZ, [RZ] ;  /* 0x00000000fffff984 */ /* 0x000fe20000000800 */
[----:B------:R-:W-:Y:S01]  /*6c50*/  @!PT LDS RZ, [RZ] ;  /* 0x00000000fffff984 */ /* 0x000fe20000000800 */
[----:B------:R1:W-:Y:S01]  /*6c60*/  LDGSTS.E [R5+0xc000], desc[UR42][R134.64], P4 ;  /* 0x0c00000086057fae */ /* 0x0003e2000a1a102a */
[----:B------:R-:W-:-:S03]  /*6c70*/  ISETP.GE.AND P4, PT, R241, R7, PT ;  /* 0x00000007f100720c */ /* 0x000fc60003f86270 */
[----:B------:R2:W-:Y:S01]  /*6c80*/  LDGSTS.E [R5+0xc008], desc[UR42][R138.64], P5 ;  /* 0x0c0080008a057fae */ /* 0x0005e2000a9a102a */
[----:B------:R-:W-:Y:S02]  /*6c90*/  SEL R188, RZ, 0x4, P4 ;  /* 0x00000004ffbc7807 */ /* 0x000fe40002000000 */
[-C--:B------:R-:W-:Y:S01]  /*6ca0*/  ISETP.GE.AND P4, PT, R242, R7.reuse, PT ;  /* 0x00000007f200720c */ /* 0x080fe20003f86270 */
[----:B------:R3:W-:Y:S01]  /*6cb0*/  LDGSTS.E [R5+0xe000], desc[UR42][R136.64], P1 ;  /* 0x0e00000088057fae */ /* 0x0007e200089a102a */
[----:B------:R-:W-:Y:S02]  /*6cc0*/  SEL R188, R188, RZ, P0 ;  /* 0x000000ffbcbc7207 */ /* 0x000fe40000000000 */
[----:B------:R-:W-:Y:S01]  /*6cd0*/  ISETP.GE.AND P1, PT, R214, R7, PT ;  /* 0x00000007d600720c */ /* 0x000fe20003f26270 */
[----:B------:R4:W-:Y:S01]  /*6ce0*/  LDGSTS.E [R5+0xe008], desc[UR42][R162.64], P2 ;  /* 0x0e008000a2057fae */ /* 0x0009e200091a102a */
[----:B------:R-:W-:Y:S01]  /*6cf0*/  ISETP.NE.U32.AND P5, PT, R8, RZ, PT ;  /* 0x000000ff0800720c */ /* 0x000fe20003fa5070 */
[C---:B-1----:R-:W-:Y:S01]  /*6d00*/  IMAD.WIDE R134, R57.reuse, 0x4, R134 ;  /* 0x0000000439867825 */ /* 0x042fe200078e0286 */
[----:B------:R-:W-:Y:S01]  /*6d10*/  SEL R8, RZ, 0x4, P4 ;  /* 0x00000004ff087807 */ /* 0x000fe20002000000 */
[----:B------:R1:W-:Y:S01]  /*6d20*/  LDGSTS.E [R6+0xc000], desc[UR42][R60.64], P3 ;  /* 0x0c0000003c067fae */ /* 0x0003e200099a102a */
[----:B------:R-:W-:Y:S01]  /*6d30*/  ISETP.NE.U32.AND P4, PT, R188, RZ, PT ;  /* 0x000000ffbc00720c */ /* 0x000fe20003f85070 */
[----:B--2---:R-:W-:Y:S01]  /*6d40*/  IMAD.WIDE R138, R57, 0x4, R138 ;  /* 0x00000004398a7825 */ /* 0x004fe200078e028a */
[----:B------:R-:W-:-:S02]  /*6d50*/  SEL R188, RZ, 0x4, P1 ;  /* 0x00000004ffbc7807 */ /* 0x000fc40000800000 */
[----:B------:R-:W-:Y:S01]  /*6d60*/  SEL R8, R8, RZ, P0 ;  /* 0x000000ff08087207 */ /* 0x000fe20000000000 */
[----:B---3--:R-:W-:Y:S01]  /*6d70*/  IMAD.WIDE R136, R57, 0x4, R136 ;  /* 0x0000000439887825 */ /* 0x008fe200078e0288 */
[-C--:B------:R-:W-:Y:S02]  /*6d80*/  ISETP.GE.AND P1, PT, R215, R7.reuse, PT ;  /* 0x00000007d700720c */ /* 0x080fe40003f26270 */
[----:B------:R-:W-:Y:S01]  /*6d90*/  SEL R188, R188, RZ, P0 ;  /* 0x000000ffbcbc7207 */ /* 0x000fe20000000000 */
[----:B------:R2:W-:Y:S01]  /*6da0*/  LDGSTS.E [R6+0xc008], desc[UR42][R166.64], P5 ;  /* 0x0c008000a6067fae */ /* 0x0005e2000a9a102a */
[----:B------:R-:W-:Y:S01]  /*6db0*/  ISETP.GE.AND P3, PT, R238, R7, PT ;  /* 0x00000007ee00720c */ /* 0x000fe20003f66270 */
[C---:B----4-:R-:W-:Y:S01]  /*6dc0*/  IMAD.WIDE R162, R57.reuse, 0x4, R162 ;  /* 0x0000000439a27825 */ /* 0x050fe200078e02a2 */
[----:B------:R-:W-:Y:S01]  /*6dd0*/  ISETP.NE.U32.AND P2, PT, R8, RZ, PT ;  /* 0x000000ff0800720c */ /* 0x000fe20003f45070 */
[----:B------:R3:W-:Y:S01]  /*6de0*/  LDGSTS.E [R6+0xe000], desc[UR42][R164.64], P4 ;  /* 0x0e000000a4067fae */ /* 0x0007e2000a1a102a */
[----:B------:R-:W-:Y:S01]  /*6df0*/  SEL R8, RZ, 0x4, P1 ;  /* 0x00000004ff087807 */ /* 0x000fe20000800000 */
[----:B-1----:R-:W-:Y:S01]  /*6e00*/  IMAD.WIDE R60, R57, 0x4, R60 ;  /* 0x00000004393c7825 */ /* 0x002fe200078e023c */
[----:B------:R-:W-:-:S02]  /*6e10*/  ISETP.NE.U32.AND P1, PT, R188, RZ, PT ;  /* 0x000000ffbc00720c */ /* 0x000fc40003f25070 */
[----:B------:R-:W-:Y:S02]  /*6e20*/  SEL R188, RZ, 0x4, P3 ;  /* 0x00000004ffbc7807 */ /* 0x000fe40001800000 */
[----:B------:R-:W-:Y:S01]  /*6e30*/  SEL R8, R8, RZ, P0 ;  /* 0x000000ff08087207 */ /* 0x000fe20000000000 */
[----:B--2---:R-:W-:Y:S01]  /*6e40*/  IMAD.WIDE R166, R57, 0x4, R166 ;  /* 0x0000000439a67825 */ /* 0x004fe200078e02a6 */
[-C--:B------:R-:W-:Y:S02]  /*6e50*/  ISETP.GE.AND P3, PT, R239, R7.reuse, PT ;  /* 0x00000007ef00720c */ /* 0x080fe40003f66270 */
[----:B------:R-:W-:Y:S01]  /*6e60*/  SEL R188, R188, RZ, P0 ;  /* 0x000000ffbcbc7207 */ /* 0x000fe20000000000 */
[----:B------:R1:W-:Y:S01]  /*6e70*/  LDGSTS.E [R6+0xe008], desc[UR42][R170.64], P2 ;  /* 0x0e008000aa067fae */ /* 0x0003e200091a102a */
[----:B------:R-:W-:Y:S01]  /*6e80*/  ISETP.GE.AND P4, PT, R216, R7, PT ;  /* 0x00000007d800720c */ /* 0x000fe20003f86270 */
[----:B---3--:R-:W-:Y:S01]  /*6e90*/  IMAD.WIDE R164, R57, 0x4, R164 ;  /* 0x0000000439a47825 */ /* 0x008fe200078e02a4 */
[----:B------:R-:W-:Y:S01]  /*6ea0*/  ISETP.NE.U32.AND P5, PT, R8, RZ, PT ;  /* 0x000000ff0800720c */ /* 0x000fe20003fa5070 */
[----:B------:R2:W-:Y:S01]  /*6eb0*/  LDGSTS.E [R47+0xc000], desc[UR42][R168.64], P1 ;  /* 0x0c000000a82f7fae */ /* 0x0005e200089a102a */
[----:B------:R-:W-:-:S02]  /*6ec0*/  SEL R8, RZ, 0x4, P3 ;  /* 0x00000004ff087807 */ /* 0x000fc40001800000 */
[----:B------:R-:W-:Y:S02]  /*6ed0*/  ISETP.NE.U32.AND P3, PT, R188, RZ, PT ;  /* 0x000000ffbc00720c */ /* 0x000fe40003f65070 */
[----:B------:R-:W-:Y:S02]  /*6ee0*/  SEL R188, RZ, 0x4, P4 ;  /* 0x00000004ffbc7807 */ /* 0x000fe40002000000 */
[----:B------:R-:W-:Y:S01]  /*6ef0*/  SEL R8, R8, RZ, P0 ;  /* 0x000000ff08087207 */ /* 0x000fe20000000000 */
[----:B-1----:R-:W-:Y:S01]  /*6f00*/  IMAD.WIDE R170, R57, 0x4, R170 ;  /* 0x0000000439aa7825 */ /* 0x002fe200078e02aa */
[-C--:B------:R-:W-:Y:S02]  /*6f10*/  ISETP.GE.AND P4, PT, R217, R7.reuse, PT ;  /* 0x00000007d900720c */ /* 0x080fe40003f86270 */
[----:B------:R-:W-:Y:S01]  /*6f20*/  SEL R188, R188, RZ, P0 ;  /* 0x000000ffbcbc7207 */ /* 0x000fe20000000000 */
[----:B------:R1:W-:Y:S01]  /*6f30*/  LDGSTS.E [R47+0xc008], desc[UR42][R174.64], P5 ;  /* 0x0c008000ae2f7fae */ /* 0x0003e2000a9a102a */
[----:B------:R-:W-:Y:S01]  /*6f40*/  ISETP.GE.AND P1, PT, R235, R7, PT ;  /* 0x00000007eb00720c */ /* 0x000fe20003f26270 */
[----:B--2---:R-:W-:Y:S01]  /*6f50*/  IMAD.WIDE R168, R57, 0x4, R168 ;  /* 0x0000000439a87825 */ /* 0x004fe200078e02a8 */
[----:B------:R-:W-:Y:S01]  /*6f60*/  ISETP.NE.U32.AND P2, PT, R8, RZ, PT ;  /* 0x000000ff0800720c */ /* 0x000fe20003f45070 */
[----:B------:R2:W-:Y:S01]  /*6f70*/  LDGSTS.E [R47+0xe000], desc[UR42][R172.64], P3 ;  /* 0x0e000000ac2f7fae */ /* 0x0005e200099a102a */
[----:B------:R-:W-:-:S02]  /*6f80*/  SEL R8, RZ, 0x4, P4 ;  /* 0x00000004ff087807 */ /* 0x000fc40002000000 */
[----:B------:R-:W-:Y:S02]  /*6f90*/  ISETP.NE.U32.AND P4, PT, R188, RZ, PT ;  /* 0x000000ffbc00720c */ /* 0x000fe40003f85070 */
[----:B------:R-:W-:Y:S02]  /*6fa0*/  SEL R188, RZ, 0x4, P1 ;  /* 0x00000004ffbc7807 */ /* 0x000fe40000800000 */
[----:B------:R-:W-:Y:S01]  /*6fb0*/  SEL R8, R8, RZ, P0 ;  /* 0x000000ff08087207 */ /* 0x000fe20000000000 */
[C---:B-1----:R-:W-:Y:S01]  /*6fc0*/  IMAD.WIDE R174, R57.reuse, 0x4, R174 ;  /* 0x0000000439ae7825 */ /* 0x042fe200078e02ae */
        /* <DEDUP_REMOVED lines=63> */
[----:B------:R-:W-:Y:S01]  /*73c0*/  ISETP.NE.U32.AND P2, PT, R8, RZ, PT ;  /* 0x000000ff0800720c */ /* 0x000fe20003f45070 */
[----:B--2---:R-:W-:Y:S01]  /*73d0*/  IMAD.WIDE R142, R57, 0x4, R142 ;  /* 0x00000004398e7825 */ /* 0x004fe200078e028e */
[----:B------:R-:W-:Y:S01]  /*73e0*/  ISETP.GE.AND P1, PT, R227, R7, PT ;  /* 0x00000007e300720c */ /* 0x000fe20003f26270 */
[----:B------:R2:W-:Y:S01]  /*73f0*/  LDGSTS.E [R50+0xe000], desc[UR42][R150.64], P3 ;  /* 0x0e00000096327fae */ /* 0x0005e200099a102a */
[----:B------:R-:W-:-:S02]  /*7400*/  SEL R8, RZ, 0x4, P4 ;  /* 0x00000004ff087807 */ /* 0x000fc40002000000 */
[----:B------:R-:W-:Y:S02]  /*7410*/  ISETP.NE.U32.AND P4, PT, R188, RZ, PT ;  /* 0x000000ffbc00720c */ /* 0x000fe40003f85070 */
[----:B------:R-:W-:Y:S02]  /*7420*/  SEL R188, RZ, 0x4, P1 ;  /* 0x00000004ffbc7807 */ /* 0x000fe40000800000 */
[----:B------:R-:W-:Y:S01]  /*7430*/  SEL R8, R8, RZ, P0 ;  /* 0x000000ff08087207 */ /* 0x000fe20000000000 */
[C---:B-1----:R-:W-:Y:S01]  /*7440*/  IMAD.WIDE R148, R57.reuse, 0x4, R148 ;  /* 0x0000000439947825 */ /* 0x042fe200078e0294 */
[----:B------:R-:W-:Y:S01]  /*7450*/  ISETP.GE.AND P1, PT, R226, R7, PT ;  /* 0x00000007e200720c */ /* 0x000fe20003f26270 */
[----:B------:R1:W-:Y:S01]  /*7460*/  LDGSTS.E [R50+0xe008], desc[UR42][R156.64], P2 ;  /* 0x0e0080009c327fae */ /* 0x0003e200091a102a */
[----:B------:R-:W-:Y:S01]  /*7470*/  SEL R188, R188, RZ, P0 ;  /* 0x000000ffbcbc7207 */ /* 0x000fe20000000000 */
[----:B--2---:R-:W-:Y:S01]  /*7480*/  IMAD.WIDE R150, R57, 0x4, R150 ;  /* 0x0000000439967825 */ /* 0x004fe200078e0296 */
[----:B------:R-:W-:-:S02]  /*7490*/  ISETP.NE.U32.AND P5, PT, R8, RZ, PT ;  /* 0x000000ff0800720c */ /* 0x000fc40003fa5070 */
[----:B------:R-:W-:Y:S01]  /*74a0*/  SEL R8, RZ, 0x4, P1 ;  /* 0x00000004ff087807 */ /* 0x000fe20000800000 */
[----:B------:R2:W-:Y:S01]  /*74b0*/  LDGSTS.E [R51+0xc000], desc[UR42][R158.64], P4 ;  /* 0x0c0000009e337fae */ /* 0x0005e2000a1a102a */
[----:B------:R-:W-:Y:S02]  /*74c0*/  ISETP.NE.U32.AND P1, PT, R188, RZ, PT ;  /* 0x000000ffbc00720c */ /* 0x000fe40003f25070 */
[----:B------:R-:W-:Y:S02]  /*74d0*/  SEL R8, R8, RZ, P0 ;  /* 0x000000ff08087207 */ /* 0x000fe40000000000 */
[-C--:B------:R-:W-:Y:S01]  /*74e0*/  ISETP.GE.AND P4, PT, R248, R7.reuse, PT ;  /* 0x00000007f800720c */ /* 0x080fe20003f86270 */
[C---:B-1----:R-:W-:Y:S01]  /*74f0*/  IMAD.WIDE R156, R57.reuse, 0x4, R156 ;  /* 0x00000004399c7825 */ /* 0x042fe200078e029c */
[----:B------:R-:W-:Y:S02]  /*7500*/  ISETP.NE.U32.AND P3, PT, R8, RZ, PT ;  /* 0x000000ff0800720c */ /* 0x000fe40003f65070 */
[----:B------:R-:W-:Y:S01]  /*7510*/  SEL R8, RZ, 0x4, P4 ;  /* 0x00000004ff087807 */ /* 0x000fe20002000000 */
[----:B------:R1:W-:Y:S01]  /*7520*/  LDGSTS.E [R51+0xc008], desc[UR42][R146.64], P5 ;  /* 0x0c00800092337fae */ /* 0x0003e2000a9a102a */
[-C--:B------:R-:W-:Y:S01]  /*7530*/  ISETP.GE.AND P2, PT, R222, R7.reuse, PT ;  /* 0x00000007de00720c */ /* 0x080fe20003f46270 */
[----:B--2---:R-:W-:Y:S01]  /*7540*/  IMAD.WIDE R158, R57, 0x4, R158 ;  /* 0x00000004399e7825 */ /* 0x004fe200078e029e */
[----:B------:R-:W-:Y:S01]  /*7550*/  SEL R8, R8, RZ, P0 ;  /* 0x000000ff08087207 */ /* 0x000fe20000000000 */
[----:B------:R2:W-:Y:S01]  /*7560*/  LDGSTS.E [R51+0xe000], desc[UR42][R154.64], P1 ;  /* 0x0e0000009a337fae */ /* 0x0005e200089a102a */
[----:B------:R-:W-:-:S02]  /*7570*/  ISETP.GE.AND P5, PT, R247, R7, PT ;  /* 0x00000007f700720c */ /* 0x000fc40003fa6270 */
[-C--:B------:R-:W-:Y:S02]  /*7580*/  ISETP.GE.AND P1, PT, R225, R7.reuse, PT ;  /* 0x00000007e100720c */ /* 0x080fe40003f26270 */
[----:B------:R-:W-:Y:S01]  /*7590*/  ISETP.GE.AND P4, PT, R224, R7, PT ;  /* 0x00000007e000720c */ /* 0x000fe20003f86270 */
[----:B------:R3:W-:Y:S01]  /*75a0*/  LDGSTS.E [R51+0xe008], desc[UR42][R152.64], P3 ;  /* 0x0e00800098337fae */ /* 0x0007e200099a102a */
[----:B------:R-:W-:Y:S01]  /*75b0*/  SEL R7, RZ, 0x4, P2 ;  /* 0x00000004ff077807 */ /* 0x000fe20001000000 */
[----:B-1----:R-:W-:Y:S01]  /*75c0*/  IMAD.WIDE R146, R57, 0x4, R146 ;  /* 0x0000000439927825 */ /* 0x002fe200078e0292 */
[----:B------:R-:W-:Y:S02]  /*75d0*/  ISETP.NE.U32.AND P2, PT, R8, RZ, PT ;  /* 0x000000ff0800720c */ /* 0x000fe40003f45070 */
[----:B------:R-:W-:Y:S01]  /*75e0*/  SEL R8, R7, RZ, P0 ;  /* 0x000000ff07087207 */ /* 0x000fe20000000000 */
[----:B--2---:R-:W-:Y:S01]  /*75f0*/  IMAD.WIDE R154, R57, 0x4, R154 ;  /* 0x00000004399a7825 */ /* 0x004fe200078e029a */
[----:B------:R-:W-:-:S02]  /*7600*/  SEL R7, RZ, 0x4, P5 ;  /* 0x00000004ff077807 */ /* 0x000fc40002800000 */
[----:B------:R-:W-:Y:S02]  /*7610*/  ISETP.NE.U32.AND P5, PT, R8, RZ, PT ;  /* 0x000000ff0800720c */ /* 0x000fe40003fa5070 */
[----:B------:R-:W-:Y:S01]  /*7620*/  SEL R7, R7, RZ, P0 ;  /* 0x000000ff07077207 */ /* 0x000fe20000000000 */
[----:B---3--:R-:W-:-:S03]  /*7630*/  IMAD.WIDE R152, R57, 0x4, R152 ;  /* 0x0000000439987825 */ /* 0x008fc600078e0298 */
[----:B------:R-:W-:Y:S01]  /*7640*/  ISETP.NE.U32.AND P3, PT, R7, RZ, PT ;  /* 0x000000ff0700720c */ /* 0x000fe20003f65070 */
[----:B------:R1:W-:Y:S01]  /*7650*/  LDGSTS.E [R52+0xc000], desc[UR42][R128.64], P2 ;  /* 0x0c00000080347fae */ /* 0x0003e200091a102a */
[----:B------:R-:W-:Y:S02]  /*7660*/  SEL R7, RZ, 0x4, P1 ;  /* 0x00000004ff077807 */ /* 0x000fe40000800000 */
[----:B------:R-:W-:Y:S02]  /*7670*/  ISETP.GE.AND P2, PT, R11, UR4, PT ;  /* 0x000000040b007c0c */ /* 0x000fe4000bf46270 */
[----:B------:R-:W-:Y:S02]  /*7680*/  SEL R7, R7, RZ, P0 ;  /* 0x000000ff07077207 */ /* 0x000fe40000000000 */
[----:B------:R-:W-:Y:S02]  /*7690*/  ISETP.GT.AND P1, PT, R223, 0x13f, PT ;  /* 0x0000013fdf00780c */ /* 0x000fe40003f24270 */
[----:B------:R-:W-:-:S02]  /*76a0*/  SEL R8, RZ, 0x4, P2 ;  /* 0x00000004ff087807 */ /* 0x000fc40001000000 */
[----:B------:R-:W-:Y:S01]  /*76b0*/  ISETP.NE.U32.AND P2, PT, R7, RZ, PT ;  /* 0x000000ff0700720c */ /* 0x000fe20003f45070 */
[----:B------:R2:W-:Y:S01]  /*76c0*/  LDGSTS.E [R52+0xc008], desc[UR42][R126.64], P3 ;  /* 0x0c0080007e347fae */ /* 0x0005e200099a102a */
[----:B------:R-:W-:Y:S01]  /*76d0*/  SEL R7, R8, RZ, P1 ;  /* 0x000000ff08077207 */ /* 0x000fe20000800000 */
[----:B-1----:R-:W-:Y:S01]  /*76e0*/  IMAD.WIDE R128, R57, 0x4, R128 ;  /* 0x0000000439807825 */ /* 0x002fe200078e0280 */
[----:B------:R-:W-:Y:S02]  /*76f0*/  SEL R8, RZ, 0x4, P4 ;  /* 0x00000004ff087807 */ /* 0x000fe40002000000 */
[----:B------:R-:W-:Y:S02]  /*7700*/  ISETP.NE.U32.AND P4, PT, R7, RZ, PT ;  /* 0x000000ff0700720c */ /* 0x000fe40003f85070 */
[----:B------:R-:W-:Y:S02]  /*7710*/  SEL R8, R8, RZ, P0 ;  /* 0x000000ff08087207 */ /* 0x000fe40000000000 */
[----:B------:R-:W-:-:S02]  /*7720*/  ISETP.GE.AND P0, PT, R210, UR4, PT ;  /* 0x00000004d2007c0c */ /* 0x000fc4000bf06270 */
[----:B------:R-:W-:Y:S01]  /*7730*/  ISETP.NE.U32.AND P3, PT, R8, RZ, PT ;  /* 0x000000ff0800720c */ /* 0x000fe20003f65070 */
[----:B------:R1:W-:Y:S01]  /*7740*/  LDGSTS.E [R52+0xe000], desc[UR42][R132.64], P2 ;  /* 0x0e00000084347fae */ /* 0x0003e200091a102a */
[----:B------:R-:W-:Y:S01]  /*7750*/  SEL R8, RZ, 0x4, P0 ;  /* 0x00000004ff087807 */ /* 0x000fe20000000000 */
[----:B--2---:R-:W-:Y:S01]  /*7760*/  IMAD.WIDE R126, R57, 0x4, R126 ;  /* 0x00000004397e7825 */ /* 0x004fe200078e027e */
[----:B------:R-:W-:Y:S02]  /*7770*/  ISETP.GE.AND P0, PT, R244, UR4, PT ;  /* 0x00000004f4007c0c */ /* 0x000fe4000bf06270 */
[----:B------:R-:W-:Y:S02]  /*7780*/  ISETP.GE.AND P2, PT, R245, UR4, PT ;  /* 0x00000004f5007c0c */ /* 0x000fe4000bf46270 */
[----:B------:R-:W-:Y:S02]  /*7790*/  SEL R7, RZ, 0x4, P0 ;  /* 0x00000004ff077807 */ /* 0x000fe40000000000 */
[----:B------:R-:W-:-:S02]  /*77a0*/  SEL R8, R8, RZ, P1 ;  /* 0x000000ff08087207 */ /* 0x000fc40000800000 */
[----:B------:R-:W-:Y:S01]  /*77b0*/  SEL R7, R7, RZ, P1 ;  /* 0x000000ff07077207 */ /* 0x000fe20000800000 */
[----:B------:R2:W-:Y:S01]  /*77c0*/  LDGSTS.E [R52+0xe008], desc[UR42][R130.64], P3 ;  /* 0x0e00800082347fae */ /* 0x0005e200099a102a */
[----:B------:R-:W-:Y:S01]  /*77d0*/  ISETP.NE.U32.AND P0, PT, R8, RZ, PT ;  /* 0x000000ff0800720c */ /* 0x000fe20003f05070 */
[----:B-1----:R-:W-:Y:S01]  /*77e0*/  IMAD.WIDE R132, R57, 0x4, R132 ;  /* 0x0000000439847825 */ /* 0x002fe200078e0284 */
[----:B------:R-:W-:Y:S01]  /*77f0*/  ISETP.NE.U32.AND P3, PT, R7, RZ, PT ;  /* 0x000000ff0700720c */ /* 0x000fe20003f65070 */
[----:B------:R-:W0:Y:S01]  /*7800*/  LDGDEPBAR ;  /* 0x00000000000079af */ /* 0x000e220000000000 */
[----:B------:R-:W-:Y:S02]  /*7810*/  SEL R7, RZ, 0x4, P2 ;  /* 0x00000004ff077807 */ /* 0x000fe40001000000 */
[----:B------:R-:W-:Y:S01]  /*7820*/  ISETP.GE.AND P2, PT, R212, UR4, PT ;  /* 0x00000004d4007c0c */ /* 0x000fe2000bf46270 */
[----:B------:R1:W-:Y:S01]  /*7830*/  LDGSTS.E [R53+0x28000], desc[UR42][R120.64], P5 ;  /* 0x2800000078357fae */ /* 0x0003e2000a9a102a */
[----:B------:R-:W-:-:S02]  /*7840*/  SEL R7, R7, RZ, P1 ;  /* 0x000000ff07077207 */ /* 0x000fc40000800000 */
[----:B------:R-:W-:Y:S01]  /*7850*/  SEL R8, RZ, 0x4, P2 ;  /* 0x00000004ff087807 */ /* 0x000fe20001000000 */
[----:B------:R3:W-:Y:S01]  /*7860*/  LDGSTS.E [R53+0x28400], desc[UR42][R64.64], P5 ;  /* 0x2840000040357fae */ /* 0x0007e2000a9a102a */
[----:B------:R-:W-:Y:S01]  /*7870*/  ISETP.GE.AND P2, PT, R213, UR4, PT ;  /* 0x00000004d5007c0c */ /* 0x000fe2000bf46270 */
[----:B--2---:R-:W-:Y:S01]  /*7880*/  IMAD.WIDE R130, R57, 0x4, R130 ;  /* 0x0000000439827825 */ /* 0x004fe200078e0282 */
[----:B------:R-:W-:Y:S01]  /*7890*/  SEL R8, R8, RZ, P1 ;  /* 0x000000ff08087207 */ /* 0x000fe20000800000 */
[----:B------:R2:W-:Y:S04]  /*78a0*/  LDGSTS.E [R53+0x28800], desc[UR42][R72.64], P5 ;  /* 0x2880000048357fae */ /* 0x0005e8000a9a102a */
[----:B------:R4:W-:Y:S01]  /*78b0*/  LDGSTS.E [R53+0x28c00], desc[UR42][R80.64], P5 ;  /* 0x28c0000050357fae */ /* 0x0009e2000a9a102a */
[----:B-1----:R-:W-:-:S03]  /*78c0*/  IMAD.WIDE R120, R59, 0x4, R120 ;  /* 0x000000043b787825 */ /* 0x002fc600078e0278 */
[----:B------:R1:W-:Y:S01]  /*78d0*/  LDGSTS.E [R53+0x29000], desc[UR42][R88.64], P5 ;  /* 0x2900000058357fae */ /* 0x0003e2000a9a102a */
[----:B---3--:R-:W-:-:S03]  /*78e0*/  IMAD.WIDE R64, R59, 0x4, R64 ;  /* 0x000000043b407825 */ /* 0x008fc600078e0240 */
[----:B------:R3:W-:Y:S01]  /*78f0*/  LDGSTS.E [R53+0x29400], desc[UR42][R96.64], P5 ;  /* 0x2940000060357fae */ /* 0x0007e2000a9a102a */
[----:B--2---:R-:W-:-:S03]  /*7900*/  IMAD.WIDE R72, R59, 0x4, R72 ;  /* 0x000000043b487825 */ /* 0x004fc600078e0248 */
[----:B------:R2:W-:Y:S01]  /*7910*/  LDGSTS.E [R53+0x29800], desc[UR42][R104.64], P5 ;  /* 0x2980000068357fae */ /* 0x0005e2000a9a102a */
[----:B----4-:R-:W-:-:S03]  /*7920*/  IMAD.WIDE R80, R59, 0x4, R80 ;  /* 0x000000043b507825 */ /* 0x010fc600078e0250 */
        /* <DEDUP_REMOVED lines=49> */
[----:B------:R-:W-:Y:S01]  /*7c40*/  ISETP.NE.U32.AND P5, PT, R7, RZ, PT ;  /* 0x000000ff0700720c */ /* 0x000fe20003fa5070 */
[C---:B-1----:R-:W-:Y:S01]  /*7c50*/  IMAD.WIDE R94, R59.reuse, 0x4, R94 ;  /* 0x000000043b5e7825 */ /* 0x042fe200078e025e */
[----:B------:R-:W-:Y:S01]  /*7c60*/  SEL R7, RZ, 0x4, P2 ;  /* 0x00000004ff077807 */ /* 0x000fe20001000000 */
[----:B------:R-:W0:Y:S01]  /*7c70*/  LDGDEPBAR ;  /* 0x00000000000079af */ /* 0x000e220000000000 */
[----:B------:R-:W-:Y:S01]  /*7c80*/  BAR.SYNC.DEFER_BLOCKING 0x0 ;  /* 0x0000000000007b1d */ /* 0x000fe20000010000 */
[----:B------:R-:W-:Y:S01]  /*7c90*/  ISETP.NE.U32.AND P2, PT, R8, RZ, PT ;  /* 0x000000ff0800720c */ /* 0x000fe20003f45070 */
[----:B---3--:R-:W-:Y:S01]  /*7ca0*/  IMAD.WIDE R102, R59, 0x4, R102 ;  /* 0x000000043b667825 */ /* 0x008fe200078e0266 */
[----:B------:R-:W-:-:S03]  /*7cb0*/  SEL R7, R7, RZ, P1 ;  /* 0x000000ff07077207 */ /* 0x000fc60000800000 */
[----:B--2---:R-:W-:-:S04]  /*7cc0*/  IMAD.WIDE R110, R59, 0x4, R110 ;  /* 0x000000043b6e7825 */ /* 0x004fc800078e026e */
[----:B----4-:R-:W-:Y:S01]  /*7cd0*/  IMAD.WIDE R118, R59, 0x4, R118 ;  /* 0x000000043b767825 */ /* 0x010fe200078e0276 */
[----:B------:R-:W-:Y:S01]  /*7ce0*/  @!PT LDS RZ, [RZ] ;  /* 0x00000000fffff984 */ /* 0x000fe20000000800 */
[----:B------:R-:W-:Y:S01]  /*7cf0*/  @!PT LDS RZ, [RZ] ;  /* 0x00000000fffff984 */ /* 0x000fe20000000800 */
[----:B------:R-:W-:Y:S01]  /*7d00*/  @!PT LDS RZ, [RZ] ;  /* 0x00000000fffff984 */ /* 0x000fe20000000800 */
[----:B------:R1:W-:Y:S01]  /*7d10*/  LDGSTS.E [R5+0x10000], desc[UR42][R134.64], P4 ;  /* 0x1000000086057fae */ /* 0x0003e2000a1a102a */
[----:B------:R-:W-:-:S03]  /*7d20*/  ISETP.GE.AND P4, PT, R241, UR4, PT ;  /* 0x00000004f1007c0c */ /* 0x000fc6000bf86270 */
[----:B------:R2:W-:Y:S01]  /*7d30*/  LDGSTS.E [R5+0x10008], desc[UR42][R138.64], P0 ;  /* 0x100080008a057fae */ /* 0x0005e200081a102a */
[----:B------:R-:W-:Y:S02]  /*7d40*/  SEL R8, RZ, 0x4, P4 ;  /* 0x00000004ff087807 */ /* 0x000fe40002000000 */
[----:B------:R-:W-:Y:S01]  /*7d50*/  ISETP.GE.AND P4, PT, R242, UR4, PT ;  /* 0x00000004f2007c0c */ /* 0x000fe2000bf86270 */
[----:B------:R3:W-:Y:S01]  /*7d60*/  LDGSTS.E [R5+0x12000], desc[UR42][R136.64], P3 ;  /* 0x1200000088057fae */ /* 0x0007e200099a102a */
[----:B------:R-:W-:Y:S02]  /*7d70*/  ISETP.NE.U32.AND P0, PT, R7, RZ, PT ;  /* 0x000000ff0700720c */ /* 0x000fe40003f05070 */
[----:B------:R-:W-:Y:S01]  /*7d80*/  SEL R8, R8, RZ, P1 ;  /* 0x000000ff08087207 */ /* 0x000fe20000800000 */
[----:B------:R4:W-:Y:S01]  /*7d90*/  LDGSTS.E [R5+0x12008], desc[UR42][R162.64], P5 ;  /* 0x12008000a2057fae */ /* 0x0009e2000a9a102a */
[----:B------:R-:W-:Y:S01]  /*7da0*/  SEL R7, RZ, 0x4, P4 ;  /* 0x00000004ff077807 */ /* 0x000fe20002000000 */
[C---:B-1----:R-:W-:Y:S01]  /*7db0*/  IMAD.WIDE R134, R57.reuse, 0x4, R134 ;  /* 0x0000000439867825 */ /* 0x042fe200078e0286 */
[----:B------:R-:W-:Y:S01]  /*7dc0*/  ISETP.GE.AND P3, PT, R214, UR4, PT ;  /* 0x00000004d6007c0c */ /* 0x000fe2000bf66270 */
[----:B------:R1:W-:Y:S01]  /*7dd0*/  LDGSTS.E [R6+0x10000], desc[UR42][R60.64], P2 ;  /* 0x100000003c067fae */ /* 0x0003e200091a102a */
[----:B------:R-:W-:Y:S01]  /*7de0*/  ISETP.NE.U32.AND P4, PT, R8, RZ, PT ;  /* 0x000000ff0800720c */ /* 0x000fe20003f85070 */
[----:B--2---:R-:W-:Y:S01]  /*7df0*/  IMAD.WIDE R138, R57, 0x4, R138 ;  /* 0x00000004398a7825 */ /* 0x004fe200078e028a */
[----:B------:R-:W-:-:S02]  /*7e00*/  SEL R7, R7, RZ, P1 ;  /* 0x000000ff07077207 */ /* 0x000fc40000800000 */
[----:B------:R-:W-:Y:S01]  /*7e10*/  SEL R8, RZ, 0x4, P3 ;  /* 0x00000004ff087807 */ /* 0x000fe20001800000 */
[----:B------:R2:W-:Y:S01]  /*7e20*/  LDGSTS.E [R6+0x10008], desc[UR42][R166.64], P0 ;  /* 0x10008000a6067fae */ /* 0x0005e200081a102a */
[----:B------:R-:W-:Y:S01]  /*7e30*/  ISETP.GE.AND P3, PT, R215, UR4, PT ;  /* 0x00000004d7007c0c */ /* 0x000fe2000bf66270 */
[----:B---3--:R-:W-:Y:S01]  /*7e40*/  IMAD.WIDE R136, R57, 0x4, R136 ;  /* 0x0000000439887825 */ /* 0x008fe200078e0288 */
[----:B------:R-:W-:Y:S02]  /*7e50*/  ISETP.NE.U32.AND P5, PT, R7, RZ, PT ;  /* 0x000000ff0700720c */ /* 0x000fe40003fa5070 */
[----:B------:R-:W-:Y:S01]  /*7e60*/  SEL R8, R8, RZ, P1 ;  /* 0x000000ff08087207 */ /* 0x000fe20000800000 */
[C---:B----4-:R-:W-:Y:S01]  /*7e70*/  IMAD.WIDE R162, R57.reuse, 0x4, R162 ;  /* 0x0000000439a27825 */ /* 0x050fe200078e02a2 */
[----:B------:R-:W-:Y:S01]  /*7e80*/  SEL R7, RZ, 0x4, P3 ;  /* 0x00000004ff077807 */ /* 0x000fe20001800000 */
[----:B------:R3:W-:Y:S01]  /*7e90*/  LDGSTS.E [R6+0x12000], desc[UR42][R164.64], P4 ;  /* 0x12000000a4067fae */ /* 0x0007e2000a1a102a */
[----:B------:R-:W-:Y:S01]  /*7ea0*/  ISETP.GE.AND P2, PT, R238, UR4, PT ;  /* 0x00000004ee007c0c */ /* 0x000fe2000bf46270 */
[----:B-1----:R-:W-:Y:S01]  /*7eb0*/  IMAD.WIDE R60, R57, 0x4, R60 ;  /* 0x00000004393c7825 */ /* 0x002fe200078e023c */
[----:B------:R-:W-:-:S02]  /*7ec0*/  ISETP.NE.U32.AND P3, PT, R8, RZ, PT ;  /* 0x000000ff0800720c */ /* 0x000fc40003f65070 */
[----:B------:R-:W-:Y:S01]  /*7ed0*/  SEL R7, R7, RZ, P1 ;  /* 0x000000ff07077207 */ /* 0x000fe20000800000 */
[----:B--2---:R-:W-:Y:S01]  /*7ee0*/  IMAD.WIDE R166, R57, 0x4, R166 ;  /* 0x0000000439a67825 */ /* 0x004fe200078e02a6 */
[----:B------:R-:W-:Y:S01]  /*7ef0*/  SEL R8, RZ, 0x4, P2 ;  /* 0x00000004ff087807 */ /* 0x000fe20001000000 */
[----:B------:R1:W-:Y:S01]  /*7f00*/  LDGSTS.E [R6+0x12008], desc[UR42][R170.64], P5 ;  /* 0x12008000aa067fae */ /* 0x0003e2000a9a102a */
[----:B------:R-:W-:Y:S02]  /*7f10*/  ISETP.GE.AND P2, PT, R239, UR4, PT ;  /* 0x00000004ef007c0c */ /* 0x000fe4000bf46270 */
[----:B------:R-:W-:Y:S01]  /*7f20*/  ISETP.NE.U32.AND P0, PT, R7, RZ, PT ;  /* 0x000000ff0700720c */ /* 0x000fe20003f05070 */
[----:B---3--:R-:W-:Y:S01]  /*7f30*/  IMAD.WIDE R164, R57, 0x4, R164 ;  /* 0x0000000439a47825 */ /* 0x008fe200078e02a4 */
[----:B------:R-:W-:Y:S02]  /*7f40*/  SEL R8, R8, RZ, P1 ;  /* 0x000000ff08087207 */ /* 0x000fe40000800000 */
[----:B------:R-:W-:Y:S01]  /*7f50*/  SEL R7, RZ, 0x4, P2 ;  /* 0x00000004ff077807 */ /* 0x000fe20001000000 */
[----:B------:R2:W-:Y:S01]  /*7f60*/  LDGSTS.E [R47+0x10000], desc[UR42][R168.64], P3 ;  /* 0x10000000a82f7fae */ /* 0x0005e200099a102a */
[----:B------:R-:W-:-:S02]  /*7f70*/  ISETP.GE.AND P4, PT, R216, UR4, PT ;  /* 0x00000004d8007c0c */ /* 0x000fc4000bf86270 */
[----:B------:R-:W-:Y:S01]  /*7f80*/  ISETP.NE.U32.AND P2, PT, R8, RZ, PT ;  /* 0x000000ff0800720c */ /* 0x000fe20003f45070 */
[----:B-1----:R-:W-:Y:S01]  /*7f90*/  IMAD.WIDE R170, R57, 0x4, R170 ;  /* 0x0000000439aa7825 */ /* 0x002fe200078e02aa */
[----:B------:R-:W-:Y:S02]  /*7fa0*/  SEL R7, R7, RZ, P1 ;  /* 0x000000ff07077207 */ /* 0x000fe40000800000 */
[----:B------:R-:W-:Y:S01]  /*7fb0*/  SEL R8, RZ, 0x4, P4 ;  /* 0x00000004ff087807 */ /* 0x000fe20002000000 */
[----:B------:R1:W-:Y:S01]  /*7fc0*/  LDGSTS.E [R47+0x10008], desc[UR42][R174.64], P0 ;  /* 0x10008000ae2f7fae */ /* 0x0003e200081a102a */
[----:B------:R-:W-:Y:S02]  /*7fd0*/  ISETP.GE.AND P4, PT, R217, UR4, PT ;  /* 0x00000004d9007c0c */ /* 0x000fe4000bf86270 */
[----:B------:R-:W-:Y:S01]  /*7fe0*/  ISETP.NE.U32.AND P5, PT, R7, RZ, PT ;  /* 0x000000ff0700720c */ /* 0x000fe20003fa5070 */
[----:B--2---:R-:W-:Y:S01]  /*7ff0*/  IMAD.WIDE R168, R57, 0x4, R168 ;  /* 0x0000000439a87825 */ /* 0x004fe200078e02a8 */
[----:B------:R-:W-:-:S02]  /*8000*/  SEL R8, R8, RZ, P1 ;  /* 0x000000ff08087207 */ /* 0x000fc40000800000 */
[----:B------:R-:W-:Y:S01]  /*8010*/  SEL R7, RZ, 0x4, P4 ;  /* 0x00000004ff077807 */ /* 0x000fe20002000000 */
[----:B------:R2:W-:Y:S01]  /*8020*/  LDGSTS.E [R47+0x12000], desc[UR42][R172.64], P2 ;  /* 0x12000000ac2f7fae */ /* 0x0005e200091a102a */
[----:B------:R-:W-:Y:S02]  /*8030*/  ISETP.GE.AND P3, PT, R235, UR4, PT ;  /* 0x00000004eb007c0c */ /* 0x000fe4000bf66270 */
[----:B------:R-:W-:Y:S01]  /*8040*/  ISETP.NE.U32.AND P4, PT, R8, RZ, PT ;  /* 0x000000ff0800720c */ /* 0x000fe20003f85070 */
[----:B-1----:R-:W-:Y:S01]  /*8050*/  IMAD.WIDE R174, R57, 0x4, R174 ;  /* 0x0000000439ae7825 */ /* 0x002fe200078e02ae */
[----:B------:R-:W-:Y:S02]  /*8060*/  SEL R7, R7, RZ, P1 ;  /* 0x000000ff07077207 */ /* 0x000fe40000800000 */
[----:B------:R-:W-:Y:S01]  /*8070*/  SEL R8, RZ, 0x4, P3 ;  /* 0x00000004ff087807 */ /* 0x000fe20001800000 */
[----:B------:R1:W-:Y:S01]  /*8080*/  LDGSTS.E [R47+0x12008], desc[UR42][R178.64], P5 ;  /* 0x12008000b22f7fae */ /* 0x0003e2000a9a102a */
[----:B------:R-:W-:-:S02]  /*8090*/  ISETP.GE.AND P3, PT, R236, UR4, PT ;  /* 0x00000004ec007c0c */ /* 0x000fc4000bf66270 */
[----:B------:R-:W-:Y:S01]  /*80a0*/  ISETP.NE.U32.AND P0, PT, R7, RZ, PT ;  /* 0x000000ff0700720c */ /* 0x000fe20003f05070 */
[C---:B--2---:R-:W-:Y:S01]  /*80b0*/  IMAD.WIDE R172, R57.reuse, 0x4, R172 ;  /* 0x0000000439ac7825 */ /* 0x044fe200078e02ac */
[----:B------:R-:W-:Y:S02]  /*80c0*/  SEL R8, R8, RZ, P1 ;  /* 0x000000ff08087207 */ /* 0x000fe40000800000 */
[----:B------:R-:W-:Y:S01]  /*80d0*/  SEL R7, RZ, 0x4, P3 ;  /* 0x00000004ff077807 */ /* 0x000fe20001800000 */
[----:B------:R2:W-:Y:S01]  /*80e0*/  LDGSTS.E [R48+0x10000], desc[UR42][R176.64], P4 ;  /* 0x10000000b0307fae */ /* 0x0005e2000a1a102a */
[----:B------:R-:W-:Y:S02]  /*80f0*/  ISETP.GE.AND P2, PT, R218, UR4, PT ;  /* 0x00000004da007c0c */ /* 0x000fe4000bf46270 */
[----:B------:R-:W-:Y:S01]  /*8100*/  ISETP.NE.U32.AND P3, PT, R8, RZ, PT ;  /* 0x000000ff0800720c */ /* 0x000fe20003f65070 */
[----:B-1----:R-:W-:Y:S01]  /*8110*/  IMAD.WIDE R178, R57, 0x4, R178 ;  /* 0x0000000439b27825 */ /* 0x002fe200078e02b2 */
[----:B------:R-:W-:-:S02]  /*8120*/  SEL R7, R7, RZ, P1 ;  /* 0x000000ff07077207 */ /* 0x000fc40000800000 */
[----:B------:R-:W-:Y:S01]  /*8130*/  SEL R8, RZ, 0x4, P2 ;  /* 0x00000004ff087807 */ /* 0x000fe20001000000 */
[----:B------:R1:W-:Y:S01]  /*8140*/  LDGSTS.E [R48+0x10008], desc[UR42][R182.64], P0 ;  /* 0x10008000b6307fae */ /* 0x0003e200081a102a */
[----:B------:R-:W-:Y:S02]  /*8150*/  ISETP.GE.AND P2, PT, R219, UR4, PT ;  /* 0x00000004db007c0c */ /* 0x000fe4000bf46270 */
[----:B------:R-:W-:Y:S01]  /*8160*/  ISETP.NE.U32.AND P5, PT, R7, RZ, PT ;  /* 0x000000ff0700720c */ /* 0x000fe20003fa5070 */
[----:B--2---:R-:W-:Y:S01]  /*8170*/  IMAD.WIDE R176, R57, 0x4, R176 ;  /* 0x0000000439b07825 */ /* 0x004fe200078e02b0 */
        /* <DEDUP_REMOVED lines=23> */
[----:B--2---:R-:W-:Y:S01]  /*82f0*/  IMAD.WIDE R184, R57, 0x4, R184 ;  /* 0x0000000439b87825 */ /* 0x004fe200078e02b8 */
        /* <DEDUP_REMOVED lines=24> */
[----:B------:R-:W-:-:S02]  /*8480*/  SEL R7, RZ, 0x4, P4 ;  /* 0x00000004ff077807 */ /* 0x000fc40002000000 */
[----:B------:R-:W-:Y:S01]  /*8490*/  SEL R8, R8, RZ, P1 ;  /* 0x000000ff08087207 */ /* 0x000fe20000800000 */
[----:B------:R2:W-:Y:S01]  /*84a0*/  LDGSTS.E [R50+0x12000], desc[UR42][R150.64], P2 ;  /* 0x1200000096327fae */ /* 0x0005e200091a102a */
[----:B------:R-:W-:Y:S02]  /*84b0*/  SEL R7, R7, RZ, P1 ;  /* 0x000000ff07077207 */ /* 0x000fe40000800000 */
[----:B------:R-:W-:Y:S01]  /*84c0*/  ISETP.GE.AND P3, PT, R227, UR4, PT ;  /* 0x00000004e3007c0c */ /* 0x000fe2000bf66270 */
[----:B-1----:R-:W-:Y:S01]  /*84d0*/  IMAD.WIDE R148, R57, 0x4, R148 ;  /* 0x0000000439947825 */ /* 0x002fe200078e0294 */
[----:B------:R-:W-:Y:S02]  /*84e0*/  ISETP.NE.U32.AND P4, PT, R8, RZ, PT ;  /* 0x000000ff0800720c */ /* 0x000fe40003f85070 */
[----:B------:R-:W-:Y:S01]  /*84f0*/  ISETP.NE.U32.AND P0, PT, R7, RZ, PT ;  /* 0x000000ff0700720c */ /* 0x000fe20003f05070 */
[----:B------:R1:W-:Y:S01]  /*8500*/  LDGSTS.E [R50+0x12008], desc[UR42][R156.64], P5 ;  /* 0x120080009c327fae */ /* 0x0003e2000a9a102a */
[----:B------:R-:W-:-:S02]  /*8510*/  SEL R8, RZ, 0x4, P3 ;  /* 0x00000004ff087807 */ /* 0x000fc40001800000 */
[----:B------:R-:W-:Y:S01]  /*8520*/  ISETP.GE.AND P3, PT, R226, UR4, PT ;  /* 0x00000004e2007c0c */ /* 0x000fe2000bf66270 */
[C---:B--2---:R-:W-:Y:S01]  /*8530*/  IMAD.WIDE R150, R57.reuse, 0x4, R150 ;  /* 0x0000000439967825 */ /* 0x044fe200078e0296 */
[----:B------:R-:W-:Y:S02]  /*8540*/  SEL R8, R8, RZ, P1 ;  /* 0x000000ff08087207 */ /* 0x000fe40000800000 */
[----:B------:R-:W-:Y:S02]  /*8550*/  SEL R7, RZ, 0x4, P3 ;  /* 0x00000004ff077807 */ /* 0x000fe40001800000 */
[----:B------:R-:W-:Y:S01]  /*8560*/  ISETP.GE.AND P2, PT, R248, UR4, PT ;  /* 0x00000004f8007c0c */ /* 0x000fe2000bf46270 */
[----:B------:R2:W-:Y:S01]  /*8570*/  LDGSTS.E [R51+0x10000], desc[UR42][R158.64], P4 ;  /* 0x100000009e337fae */ /* 0x0005e2000a1a102a */
[----:B------:R-:W-:Y:S01]  /*8580*/  ISETP.NE.U32.AND P3, PT, R8, RZ, PT ;  /* 0x000000ff0800720c */ /* 0x000fe20003f65070 */
[----:B-1----:R-:W-:Y:S01]  /*8590*/  IMAD.WIDE R156, R57, 0x4, R156 ;  /* 0x00000004399c7825 */ /* 0x002fe200078e029c */
[----:B------:R-:W-:Y:S01]  /*85a0*/  SEL R7, R7, RZ, P1 ;  /* 0x000000ff07077207 */ /* 0x000fe20000800000 */
[----:B------:R1:W-:Y:S01]  /*85b0*/  LDGSTS.E [R51+0x10008], desc[UR42][R146.64], P0 ;  /* 0x1000800092337fae */ /* 0x0003e200081a102a */
[----:B------:R-:W-:-:S02]  /*85c0*/  SEL R8, RZ, 0x4, P2 ;  /* 0x00000004ff087807 */ /* 0x000fc40001000000 */
[----:B------:R-:W-:Y:S02]  /*85d0*/  ISETP.GE.AND P2, PT, R247, UR4, PT ;  /* 0x00000004f7007c0c */ /* 0x000fe4000bf46270 */
[----:B------:R-:W-:Y:S02]  /*85e0*/  ISETP.NE.U32.AND P5, PT, R7, RZ, PT ;  /* 0x000000ff0700720c */ /* 0x000fe40003fa5070 */
[----:B------:R-:W-:Y:S01]  /*85f0*/  SEL R8, R8, RZ, P1 ;  /* 0x000000ff08087207 */ /* 0x000fe20000800000 */
[C---:B--2---:R-:W-:Y:S01]  /*8600*/  IMAD.WIDE R158, R57.reuse, 0x4, R158 ;  /* 0x00000004399e7825 */ /* 0x044fe200078e029e */
[----:B------:R-:W-:Y:S01]  /*8610*/  SEL R7, RZ, 0x4, P2 ;  /* 0x00000004ff077807 */ /* 0x000fe20001000000 */
[----:B------:R2:W-:Y:S01]  /*8620*/  LDGSTS.E [R51+0x12000], desc[UR42][R154.64], P3 ;  /* 0x120000009a337fae */ /* 0x0005e200099a102a */
[----:B------:R-:W-:Y:S01]  /*8630*/  ISETP.GE.AND P0, PT, R222, UR4, PT ;  /* 0x00000004de007c0c */ /* 0x000fe2000bf06270 */
[----:B-1----:R-:W-:Y:S01]  /*8640*/  IMAD.WIDE R146, R57, 0x4, R146 ;  /* 0x0000000439927825 */ /* 0x002fe200078e0292 */
[----:B------:R-:W-:-:S02]  /*8650*/  ISETP.NE.U32.AND P2, PT, R8, RZ, PT ;  /* 0x000000ff0800720c */ /* 0x000fc40003f45070 */
[----:B------:R-:W-:Y:S02]  /*8660*/  SEL R7, R7, RZ, P1 ;  /* 0x000000ff07077207 */ /* 0x000fe40000800000 */
[----:B------:R-:W-:Y:S01]  /*8670*/  SEL R8, RZ, 0x4, P0 ;  /* 0x00000004ff087807 */ /* 0x000fe20000000000 */
[----:B------:R1:W-:Y:S01]  /*8680*/  LDGSTS.E [R51+0x12008], desc[UR42][R152.64], P5 ;  /* 0x1200800098337fae */ /* 0x0003e2000a9a102a */
[----:B------:R-:W-:Y:S02]  /*8690*/  ISETP.GE.AND P0, PT, R225, UR4, PT ;  /* 0x00000004e1007c0c */ /* 0x000fe4000bf06270 */
[----:B------:R-:W-:Y:S01]  /*86a0*/  ISETP.NE.U32.AND P4, PT, R7, RZ, PT ;  /* 0x000000ff0700720c */ /* 0x000fe20003f85070 */
[----:B--2---:R-:W-:Y:S01]  /*86b0*/  IMAD.WIDE R154, R57, 0x4, R154 ;  /* 0x00000004399a7825 */ /* 0x004fe200078e029a */
[----:B------:R-:W-:Y:S02]  /*86c0*/  SEL R7, RZ, 0x4, P0 ;  /* 0x00000004ff077807 */ /* 0x000fe40000000000 */
[----:B------:R-:W-:Y:S01]  /*86d0*/  ISETP.GE.AND P5, PT, R11, UR5, PT ;  /* 0x000000050b007c0c */ /* 0x000fe2000bfa6270 */
[----:B------:R2:W-:Y:S01]  /*86e0*/  LDGSTS.E [R52+0x10000], desc[UR42][R128.64], P2 ;  /* 0x1000000080347fae */ /* 0x0005e200091a102a */
[----:B------:R-:W-:-:S02]  /*86f0*/  SEL R7, R7, RZ, P1 ;  /* 0x000000ff07077207 */ /* 0x000fc40000800000 */
[----:B------:R-:W-:Y:S01]  /*8700*/  SEL R8, R8, RZ, P1 ;  /* 0x000000ff08087207 */ /* 0x000fe20000800000 */
[----:B-1----:R-:W-:Y:S01]  /*8710*/  IMAD.WIDE R152, R57, 0x4, R152 ;  /* 0x0000000439987825 */ /* 0x002fe200078e0298 */
[----:B------:R-:W-:Y:S02]  /*8720*/  ISETP.NE.U32.AND P3, PT, R7, RZ, PT ;  /* 0x000000ff0700720c */ /* 0x000fe40003f65070 */
[----:B------:R-:W-:Y:S01]  /*8730*/  SEL R7, RZ, 0x4, P5 ;  /* 0x00000004ff077807 */ /* 0x000fe20002800000 */
[----:B------:R1:W-:Y:S01]  /*8740*/  LDGSTS.E [R52+0x10008], desc[UR42][R126.64], P4 ;  /* 0x100080007e347fae */ /* 0x0003e2000a1a102a */
[----:B------:R-:W-:Y:S02]  /*8750*/  ISETP.GE.AND P5, PT, R224, UR4, PT ;  /* 0x00000004e0007c0c */ /* 0x000fe4000bfa6270 */
[----:B------:R-:W-:Y:S01]  /*8760*/  ISETP.NE.U32.AND P0, PT, R8, RZ, PT ;  /* 0x000000ff0800720c */ /* 0x000fe20003f05070 */
[----:B--2---:R-:W-:Y:S01]  /*8770*/  IMAD.WIDE R128, R57, 0x4, R128 ;  /* 0x0000000439807825 */ /* 0x004fe200078e0280 */
[----:B------:R-:W-:-:S02]  /*8780*/  SEL R8, RZ, 0x4, P5 ;  /* 0x00000004ff087807 */ /* 0x000fc40002800000 */
[----:B------:R-:W-:Y:S02]  /*8790*/  ISETP.GT.AND P2, PT, R223, 0x17f, PT ;  /* 0x0000017fdf00780c */ /* 0x000fe40003f44270 */
[----:B------:R-:W-:Y:S01]  /*87a0*/  SEL R8, R8, RZ, P1 ;  /* 0x000000ff08087207 */ /* 0x000fe20000800000 */
[----:B------:R2:W-:Y:S01]  /*87b0*/  LDGSTS.E [R52+0x12000], desc[UR42][R132.64], P3 ;  /* 0x1200000084347fae */ /* 0x0005e200099a102a */
[----:B------:R-:W-:Y:S01]  /*87c0*/  ISETP.GE.AND P1, PT, R210, UR5, PT ;  /* 0x00000005d2007c0c */ /* 0x000fe2000bf26270 */
[----:B-1----:R-:W-:Y:S01]  /*87d0*/  IMAD.WIDE R126, R57, 0x4, R126 ;  /* 0x00000004397e7825 */ /* 0x002fe200078e027e */
[----:B------:R-:W-:Y:S02]  /*87e0*/  ISETP.NE.U32.AND P4, PT, R8, RZ, PT ;  /* 0x000000ff0800720c */ /* 0x000fe40003f85070 */
[----:B------:R-:W-:Y:S02]  /*87f0*/  SEL R7, R7, RZ, P2 ;  /* 0x000000ff07077207 */ /* 0x000fe40001000000 */
[----:B------:R-:W-:-:S02]  /*8800*/  SEL R8, RZ, 0x4, P1 ;  /* 0x00000004ff087807 */ /* 0x000fc40000800000 */
[----:B------:R-:W-:Y:S02]  /*8810*/  ISETP.GE.AND P1, PT, R244, UR5, PT ;  /* 0x00000005f4007c0c */ /* 0x000fe4000bf26270 */
[----:B------:R-:W-:Y:S01]  /*8820*/  ISETP.NE.U32.AND P5, PT, R7, RZ, PT ;  /* 0x000000ff0700720c */ /* 0x000fe20003fa5070 */
[----:B--2---:R-:W-:Y:S01]  /*8830*/  IMAD.WIDE R132, R57, 0x4, R132 ;  /* 0x0000000439847825 */ /* 0x004fe200078e0284 */
[----:B------:R-:W-:Y:S02]  /*8840*/  SEL R7, RZ, 0x4, P1 ;  /* 0x00000004ff077807 */ /* 0x000fe40000800000 */
[----:B------:R-:W-:Y:S01]  /*8850*/  ISETP.GE.AND P3, PT, R245, UR5, PT ;  /* 0x00000005f5007c0c */ /* 0x000fe2000bf66270 */
[----:B------:R1:W-:Y:S01]  /*8860*/  LDGSTS.E [R52+0x12008], desc[UR42][R130.64], P4 ;  /* 0x1200800082347fae */ /* 0x0003e2000a1a102a */
[----:B------:R-:W-:Y:S02]  /*8870*/  SEL R7, R7, RZ, P2 ;  /* 0x000000ff07077207 */ /* 0x000fe40001000000 */
[----:B------:R-:W-:Y:S01]  /*8880*/  SEL R8, R8, RZ, P2 ;  /* 0x000000ff08087207 */ /* 0x000fe20001000000 */
[----:B------:R-:W0:Y:S01]  /*8890*/  LDGDEPBAR ;  /* 0x00000000000079af */ /* 0x000e220000000000 */
[----:B------:R-:W-:-:S02]  /*88a0*/  ISETP.NE.U32.AND P4, PT, R7, RZ, PT ;  /* 0x000000ff0700720c */ /* 0x000fc40003f85070 */
[----:B------:R-:W-:Y:S01]  /*88b0*/  SEL R7, RZ, 0x4, P3 ;  /* 0x00000004ff077807 */ /* 0x000fe20001800000 */
[----:B------:R2:W-:Y:S01]  /*88c0*/  LDGSTS.E [R53+0x2c000], desc[UR42][R120.64], P0 ;  /* 0x2c00000078357fae */ /* 0x0005e200081a102a */
[----:B------:R-:W-:Y:S02]  /*88d0*/  ISETP.NE.U32.AND P1, PT, R8, RZ, PT ;  /* 0x000000ff0800720c */ /* 0x000fe40003f25070 */
[----:B------:R-:W-:Y:S01]  /*88e0*/  SEL R7, R7, RZ, P2 ;  /* 0x000000ff07077207 */ /* 0x000fe20001000000 */
[----:B------:R3:W-:Y:S01]  /*88f0*/  LDGSTS.E [R53+0x2c400], desc[UR42][R64.64], P0 ;  /* 0x2c40000040357fae */ /* 0x0007e200081a102a */
[----:B------:R-:W-:Y:S01]  /*8900*/  ISETP.GE.AND P3, PT, R212, UR5, PT ;  /* 0x00000005d4007c0c */ /* 0x000fe2000bf66270 */
[----:B-1----:R-:W-:Y:S02]  /*8910*/  IMAD.WIDE R130, R57, 0x4, R130 ;  /* 0x0000000439827825 */ /* 0x002fe400078e0282 */
[----:B------:R1:W-:Y:S04]  /*8920*/  LDGSTS.E [R53+0x2c800], desc[UR42][R72.64], P0 ;  /* 0x2c80000048357fae */ /* 0x0003e800081a102a */
[----:B------:R4:W-:Y:S01]  /*8930*/  LDGSTS.E [R53+0x2cc00], desc[UR42][R80.64], P0 ;  /* 0x2cc0000050357fae */ /* 0x0009e200081a102a */
[----:B--2---:R-:W-:-:S03]  /*8940*/  IMAD.WIDE R120, R59, 0x4, R120 ;  /* 0x000000043b787825 */ /* 0x004fc600078e0278 */
[----:B------:R2:W-:Y:S01]  /*8950*/  LDGSTS.E [R53+0x2d000], desc[UR42][R88.64], P0 ;  /* 0x2d00000058357fae */ /* 0x0005e200081a102a */
[----:B---3--:R-:W-:-:S03]  /*8960*/  IMAD.WIDE R64, R59, 0x4, R64 ;  /* 0x000000043b407825 */ /* 0x008fc600078e0240 */
[----:B------:R3:W-:Y:S01]  /*8970*/  LDGSTS.E [R53+0x2d400], desc[UR42][R96.64], P0 ;  /* 0x2d40000060357fae */ /* 0x0007e200081a102a */
[----:B-1----:R-:W-:-:S03]  /*8980*/  IMAD.WIDE R72, R59, 0x4, R72 ;  /* 0x000000043b487825 */ /* 0x002fc600078e0248 */
[----:B------:R1:W-:Y:S01]  /*8990*/  LDGSTS.E [R53+0x2d800], desc[UR42][R104.64], P0 ;  /* 0x2d80000068357fae */ /* 0x0003e200081a102a */
[----:B----4-:R-:W-:-:S03]  /*89a0*/  IMAD.WIDE R80, R59, 0x4, R80 ;  /* 0x000000043b507825 */ /* 0x010fc600078e0250 */
        /* <DEDUP_REMOVED lines=49> */
[----:B------:R-:W-:Y:S01]  /*8cc0*/  ISETP.NE.U32.AND P0, PT, R7, RZ, PT ;  /* 0x000000ff0700720c */ /* 0x000fe20003f05070 */
[----:B--2---:R-:W-:Y:S01]  /*8cd0*/  IMAD.WIDE R94, R59, 0x4, R94 ;  /* 0x000000043b5e7825 */ /* 0x004fe200078e025e */
[----:B------:R-:W-:Y:S01]  /*8ce0*/  SEL R7, RZ, 0x4, P3 ;  /* 0x00000004ff077807 */ /* 0x000fe20001800000 */
[----:B------:R-:W0:Y:S01]  /*8cf0*/  LDGDEPBAR ;  /* 0x00000000000079af */ /* 0x000e220000000000 */
[----:B------:R-:W-:Y:S01]  /*8d00*/  BAR.SYNC.DEFER_BLOCKING 0x0 ;  /* 0x0000000000007b1d */ /* 0x000fe20000010000 */
[----:B------:R-:W-:Y:S01]  /*8d10*/  ISETP.GE.AND P3, PT, R213, UR5, PT ;  /* 0x00000005d5007c0c */ /* 0x000fe2000bf66270 */
[----:B---3--:R-:W-:Y:S01]  /*8d20*/  IMAD.WIDE R102, R59, 0x4, R102 ;  /* 0x000000043b667825 */ /* 0x008fe200078e0266 */
[----:B------:R-:W-:Y:S02]  /*8d30*/  SEL R7, R7, RZ, P2 ;  /* 0x000000ff07077207 */ /* 0x000fe40001000000 */
[----:B------:R-:W-:Y:S01]  /*8d40*/  SEL R8, RZ, 0x4, P3 ;  /* 0x00000004ff087807 */ /* 0x000fe20001800000 */
[----:B-1----:R-:W-:Y:S01]  /*8d50*/  IMAD.WIDE R110, R59, 0x4, R110 ;  /* 0x000000043b6e7825 */ /* 0x002fe200078e026e */
[----:B------:R-:W-:-:S02]  /*8d60*/  ISETP.GE.AND P3, PT, R241, UR5, PT ;  /* 0x00000005f1007c0c */ /* 0x000fc4000bf66270 */
[----:B------:R-:W-:Y:S01]  /*8d70*/  SEL R8, R8, RZ, P2 ;  /* 0x000000ff08087207 */ /* 0x000fe20001000000 */
[----:B----4-:R-:W-:Y:S01]  /*8d80*/  IMAD.WIDE R118, R59, 0x4, R118 ;  /* 0x000000043b767825 */ /* 0x010fe200078e0276 */
[----:B------:R-:W-:Y:S01]  /*8d90*/  @!PT LDS RZ, [RZ] ;  /* 0x00000000fffff984 */ /* 0x000fe20000000800 */
[----:B------:R-:W-:Y:S01]  /*8da0*/  @!PT LDS RZ, [RZ] ;  /* 0x00000000fffff984 */ /* 0x000fe20000000800 */
[----:B------:R-:W-:Y:S01]  /*8db0*/  @!PT LDS RZ, [RZ] ;  /* 0x00000000fffff984 */ /* 0x000fe20000000800 */
[----:B------:R1:W-:Y:S01]  /*8dc0*/  LDGSTS.E [R5+0x14000], desc[UR42][R134.64], P5 ;  /* 0x1400000086057fae */ /* 0x0003e2000a9a102a */
[----:B------:R-:W-:Y:S02]  /*8dd0*/  ISETP.NE.U32.AND P5, PT, R7, RZ, PT ;  /* 0x000000ff0700720c */ /* 0x000fe40003fa5070 */
[----:B------:R-:W-:Y:S01]  /*8de0*/  SEL R7, RZ, 0x4, P3 ;  /* 0x00000004ff077807 */ /* 0x000fe20001800000 */
[----:B------:R1:W-:Y:S01]  /*8df0*/  LDGSTS.E [R5+0x14008], desc[UR42][R138.64], P1 ;  /* 0x140080008a057fae */ /* 0x0003e200089a102a */
[----:B------:R-:W-:Y:S02]  /*8e00*/  ISETP.GE.AND P1, PT, R242, UR5, PT ;  /* 0x00000005f2007c0c */ /* 0x000fe4000bf26270 */
[----:B------:R-:W-:Y:S01]  /*8e10*/  ISETP.NE.U32.AND P3, PT, R8, RZ, PT ;  /* 0x000000ff0800720c */ /* 0x000fe20003f65070 */
[----:B------:R1:W-:Y:S01]  /*8e20*/  LDGSTS.E [R5+0x16000], desc[UR42][R136.64], P4 ;  /* 0x1600000088057fae */ /* 0x0003e2000a1a102a */
[----:B------:R-:W-:-:S02]  /*8e30*/  SEL R7, R7, RZ, P2 ;  /* 0x000000ff07077207 */ /* 0x000fc40001000000 */
[----:B------:R-:W-:Y:S01]  /*8e40*/  SEL R8, RZ, 0x4, P1 ;  /* 0x00000004ff087807 */ /* 0x000fe20000800000 */
[----:B------:R1:W-:Y:S01]  /*8e50*/  LDGSTS.E [R5+0x16008], desc[UR42][R162.64], P0 ;  /* 0x16008000a2057fae */ /* 0x0003e200081a102a */
[----:B------:R-:W-:Y:S02]  /*8e60*/  ISETP.GE.AND P1, PT, R214, UR5, PT ;  /* 0x00000005d6007c0c */ /* 0x000fe4000bf26270 */
[----:B------:R-:W-:Y:S01]  /*8e70*/  ISETP.NE.U32.AND P4, PT, R7, RZ, PT ;  /* 0x000000ff0700720c */ /* 0x000fe20003f85070 */
[----:B------:R1:W-:Y:S01]  /*8e80*/  LDGSTS.E [R6+0x14000], desc[UR42][R60.64], P5 ;  /* 0x140000003c067fae */ /* 0x0003e2000a9a102a */
[----:B------:R-:W-:Y:S02]  /*8e90*/  SEL R8, R8, RZ, P2 ;  /* 0x000000ff08087207 */ /* 0x000fe40001000000 */
[----:B------:R-:W-:Y:S01]  /*8ea0*/  SEL R7, RZ, 0x4, P1 ;  /* 0x00000004ff077807 */ /* 0x000fe20000800000 */
[----:B------:R1:W-:Y:S01]  /*8eb0*/  LDGSTS.E [R6+0x14008], desc[UR42][R166.64], P3 ;  /* 0x14008000a6067fae */ /* 0x0003e200099a102a */
[----:B------:R-:W-:-:S02]  /*8ec0*/  ISETP.GE.AND P0, PT, R215, UR5, PT ;  /* 0x00000005d7007c0c */ /* 0x000fc4000bf06270 */
[----:B------:R-:W-:Y:S02]  /*8ed0*/  ISETP.NE.U32.AND P1, PT, R8, RZ, PT ;  /* 0x000000ff0800720c */ /* 0x000fe40003f25070 */
[----:B------:R-:W-:Y:S02]  /*8ee0*/  SEL R7, R7, RZ, P2 ;  /* 0x000000ff07077207 */ /* 0x000fe40001000000 */
[----:B------:R-:W-:Y:S01]  /*8ef0*/  SEL R8, RZ, 0x4, P0 ;  /* 0x00000004ff087807 */ /* 0x000fe20000000000 */
[----:B------:R1:W-:Y:S01]  /*8f00*/  LDGSTS.E [R6+0x16000], desc[UR42][R164.64], P4 ;  /* 0x16000000a4067fae */ /* 0x0003e2000a1a102a */
[----:B------:R-:W-:Y:S02]  /*8f10*/  ISETP.GE.AND P0, PT, R238, UR5, PT ;  /* 0x00000005ee007c0c */ /* 0x000fe4000bf06270 */
[----:B------:R-:W-:Y:S02]  /*8f20*/  ISETP.NE.U32.AND P5, PT, R7, RZ, PT ;  /* 0x000000ff0700720c */ /* 0x000fe40003fa5070 */
[----:B------:R-:W-:-:S02]  /*8f30*/  SEL R8, R8, RZ, P2 ;  /* 0x000000ff08087207 */ /* 0x000fc40001000000 */
[----:B------:R-:W-:Y:S01]  /*8f40*/  SEL R7, RZ, 0x4, P0 ;  /* 0x00000004ff077807 */ /* 0x000fe20000000000 */
[----:B------:R1:W-:Y:S01]  /*8f50*/  LDGSTS.E [R6+0x16008], desc[UR42][R170.64], P1 ;  /* 0x16008000aa067fae */ /* 0x0003e200089a102a */
[----:B------:R-:W-:Y:S02]  /*8f60*/  ISETP.GE.AND P3, PT, R239, UR5, PT ;  /* 0x00000005ef007c0c */ /* 0x000fe4000bf66270 */
[----:B------:R-:W-:Y:S02]  /*8f70*/  ISETP.NE.U32.AND P0, PT, R8, RZ, PT ;  /* 0x000000ff0800720c */ /* 0x000fe40003f05070 */
        /* <DEDUP_REMOVED lines=85> */
[----:B------:R-:W-:-:S02]  /*94d0*/  SEL R7, RZ, 0x4, P0 ;  /* 0x00000004ff077807 */ /* 0x000fc40000000000 */
[----:B------:R-:W-:Y:S01]  /*94e0*/  ISETP.GE.AND P5, PT, R247, UR5, PT ;  /* 0x00000005f7007c0c */ /* 0x000fe2000bfa6270 */
[----:B------:R1:W-:Y:S01]  /*94f0*/  LDGSTS.E [R51+0x14008], desc[UR42][R146.64], P1 ;  /* 0x1400800092337fae */ /* 0x0003e200089a102a */
[----:B------:R-:W-:Y:S02]  /*9500*/  SEL R7, R7, RZ, P2 ;  /* 0x000000ff07077207 */ /* 0x000fe40001000000 */
[----:B------:R-:W-:Y:S02]  /*9510*/  ISETP.GE.AND P1, PT, R224, UR5, PT ;  /* 0x00000005e0007c0c */ /* 0x000fe4000bf26270 */
[----:B------:R-:W-:Y:S02]  /*9520*/  ISETP.NE.U32.AND P3, PT, R7, RZ, PT ;  /* 0x000000ff0700720c */ /* 0x000fe40003f65070 */
[----:B------:R-:W-:Y:S01]  /*9530*/  SEL R7, RZ, 0x4, P5 ;  /* 0x00000004ff077807 */ /* 0x000fe20002800000 */
[----:B------:R1:W-:Y:S01]  /*9540*/  LDGSTS.E [R51+0x16000], desc[UR42][R154.64], P4 ;  /* 0x160000009a337fae */ /* 0x0003e2000a1a102a */
[----:B------:R-:W-:-:S02]  /*9550*/  ISETP.GE.AND P5, PT, R225, UR5, PT ;  /* 0x00000005e1007c0c */ /* 0x000fc4000bfa6270 */
[----:B------:R-:W-:Y:S02]  /*9560*/  SEL R7, R7, RZ, P2 ;  /* 0x000000ff07077207 */ /* 0x000fe40001000000 */
[----:B------:R-:W-:Y:S02]  /*9570*/  SEL R188, RZ, 0x4, P5 ;  /* 0x00000004ffbc7807 */ /* 0x000fe40002800000 */
[----:B------:R-:W-:Y:S02]  /*9580*/  ISETP.NE.U32.AND P5, PT, R7, RZ, PT ;  /* 0x000000ff0700720c */ /* 0x000fe40003fa5070 */
[----:B------:R-:W-:Y:S02]  /*9590*/  SEL R8, R8, RZ, P2 ;  /* 0x000000ff08087207 */ /* 0x000fe40001000000 */
[----:B------:R-:W-:Y:S02]  /*95a0*/  SEL R7, RZ, 0x4, P1 ;  /* 0x00000004ff077807 */ /* 0x000fe40000800000 */
[----:B------:R-:W-:-:S02]  /*95b0*/  ISETP.GE.AND P1, PT, R222, UR5, PT ;  /* 0x00000005de007c0c */ /* 0x000fc4000bf26270 */
[----:B------:R-:W-:Y:S02]  /*95c0*/  ISETP.NE.U32.AND P0, PT, R8, RZ, PT ;  /* 0x000000ff0800720c */ /* 0x000fe40003f05070 */
[----:B------:R-:W-:Y:S02]  /*95d0*/  SEL R8, RZ, 0x4, P1 ;  /* 0x00000004ff087807 */ /* 0x000fe40000800000 */
[----:B------:R-:W-:Y:S02]  /*95e0*/  SEL R188, R188, RZ, P2 ;  /* 0x000000ffbcbc7207 */ /* 0x000fe40001000000 */
[----:B------:R-:W-:Y:S02]  /*95f0*/  SEL R7, R7, RZ, P2 ;  /* 0x000000ff07077207 */ /* 0x000fe40001000000 */
[----:B------:R-:W-:Y:S02]  /*9600*/  SEL R8, R8, RZ, P2 ;  /* 0x000000ff08087207 */ /* 0x000fe40001000000 */
[----:B------:R-:W-:-:S02]  /*9610*/  ISETP.NE.U32.AND P1, PT, R188, RZ, PT ;  /* 0x000000ffbc00720c */ /* 0x000fc40003f25070 */
[----:B------:R-:W-:Y:S01]  /*9620*/  ISETP.NE.U32.AND P2, PT, R7, RZ, PT ;  /* 0x000000ff0700720c */ /* 0x000fe20003f45070 */
[----:B------:R1:W-:Y:S01]  /*9630*/  LDGSTS.E [R51+0x16008], desc[UR42][R152.64], P0 ;  /* 0x1600800098337fae */ /* 0x0003e200081a102a */
[----:B------:R-:W-:Y:S01]  /*9640*/  ISETP.NE.U32.AND P4, PT, R8, RZ, PT ;  /* 0x000000ff0800720c */ /* 0x000fe20003f85070 */
[----:B------:R-:W-:Y:S01]  /*9650*/  IMAD.SHL.U32 R8, R57, 0x4, RZ ;  /* 0x0000000439087824 */ /* 0x000fe200078e00ff */
[----:B------:R-:W-:Y:S01]  /*9660*/  ISETP.NE.U32.AND P0, PT, RZ, UR6, PT ;  /* 0x00000006ff007c0c */ /* 0x000fe2000bf05070 */
[----:B------:R1:W-:Y:S01]  /*9670*/  LDGSTS.E [R52+0x14000], desc[UR42][R128.64], P3 ;  /* 0x1400000080347fae */ /* 0x0003e200099a102a */
[----:B------:R-:W-:-:S03]  /*9680*/  SHF.R.S32.HI R188, RZ, 0x1f, R57 ;  /* 0x0000001fffbc7819 */ /* 0x000fc60000011439 */
[----:B------:R1:W-:Y:S04]  /*9690*/  LDGSTS.E [R52+0x14008], desc[UR42][R126.64], P5 ;  /* 0x140080007e347fae */ /* 0x0003e8000a9a102a */
[----:B------:R1:W-:Y:S01]  /*96a0*/  LDGSTS.E [R52+0x16000], desc[UR42][R132.64], P1 ;  /* 0x1600000084347fae */ /* 0x0003e200089a102a */
[----:B------:R-:W-:-:S03]  /*96b0*/  ISETP.LT.OR P1, PT, R223, 0x40, P0 ;  /* 0x00000040df00780c */ /* 0x000fc60000721670 */
[----:B------:R1:W-:Y:S04]  /*96c0*/  LDGSTS.E [R52+0x16008], desc[UR42][R130.64], P2 ;  /* 0x1600800082347fae */ /* 0x0003e800091a102a */
[----:B------:R-:W0:Y:S04]  /*96d0*/  LDGDEPBAR ;  /* 0x00000000000079af */ /* 0x000e280000000000 */
[----:B------:R1:W-:Y:S04]  /*96e0*/  LDGSTS.E [R53+0x30000], desc[UR42][R120.64], P4 ;  /* 0x3000000078357fae */ /* 0x0003e8000a1a102a */
        /* <DEDUP_REMOVED lines=31> */
[----:B------:R-:W0:Y:S01]  /*98e0*/  LDGDEPBAR ;  /* 0x00000000000079af */ /* 0x000e220000000000 */
[----:B------:R-:W-:-:S04]  /*98f0*/  DEPBAR.LE SB0, 0xa ;  /* 0x000082800000791a */ /* 0x000fc80000000000 */
[----:B------:R-:W-:Y:S06]  /*9900*/  BAR.SYNC.DEFER_BLOCKING 0x0 ;  /* 0x0000000000007b1d */ /* 0x000fec0000010000 */
[----:B------:R-:W-:Y:S05]  /*9910*/  @P1 BRA `(.L_x_6) ;  /* 0x0000000000d81947 */ /* 0x000fea0003800000 */
[----:B------:R-:W-:Y:S02]  /*9920*/  USHF.R.U32.HI UR14, URZ, 0x4, UR12 ;  /* 0x00000004ff0e7899 */ /* 0x000fe4000801160c */
[----:B------:R-:W-:Y:S02]  /*9930*/  UIADD3 UR5, UPT, UPT, UR12, 0x1c000, URZ ;  /* 0x0001c0000c057890 */ /* 0x000fe4000fffe0ff */
[----:B------:R-:W-:Y:S02]  /*9940*/  USGXT.U32 UR14, UR14, 0xe ;  /* 0x0000000e0e0e789a */ /* 0x000fe40008000000 */
[----:B------:R-:W-:Y:S02]  /*9950*/  USHF.R.U32.HI UR5, URZ, 0x4, UR5 ;  /* 0x00000004ff057899 */ /* 0x000fe40008011605 */
[----:B------:R-:W-:Y:S02]  /*9960*/  UIADD3 UR48, UP1, UPT, UR14, 0x2, URZ ;  /* 0x000000020e307890 */ /* 0x000fe4000ff3e0ff */
[----:B------:R-:W-:Y:S01]  /*9970*/  USGXT.U32 UR16, UR5, 0xe ;  /* 0x0000000e0510789a */ /* 0x000fe20008000000 */
[----:B------:R-:W-:Y:S01]  /*9980*/  UMOV UR4, URZ ;  /* 0x000000ff00047c82 */ /* 0x000fe20008000000 */
[----:B------:R-:W-:Y:S01]  /*9990*/  UMOV UR6, URZ ;  /* 0x000000ff00067c82 */ /* 0x000fe20008000000 */
[----:B------:R-:W-:-:S02]  /*99a0*/  UIADD3.X UR49, UPT, UPT, UR4, 0x40004040, URZ, UP1, !UPT ;  /* 0x4000404004317890 */ /* 0x000fc40008ffe4ff */
[----:B------:R-:W-:Y:S01]  /*99b0*/  UIADD3 UR50, UP1, UPT, UR16, 0x2, URZ ;  /* 0x0000000210327890 */ /* 0x000fe2000ff3e0ff */
[----:B------:R-:W-:Y:S01]  /*99c0*/  UMOV UR4, UR10 ;  /* 0x0000000a00047c82 */ /* 0x000fe20008000000 */
[----:B------:R-:W-:Y:S02]  /*99d0*/  UMOV UR5, URZ ;  /* 0x000000ff00057c82 */ /* 0x000fe40008000000 */
[----:B------:R-:W-:Y:S01]  /*99e0*/  UIADD3.X UR51, UPT, UPT, UR6, 0x40004040, URZ, UP1, !UPT ;  /* 0x4000404006337890 */ /* 0x000fe20008ffe4ff */
[----:B------:R-:W-:Y:S01]  /*99f0*/  UMOV UR11, UR4 ;  /* 0x00000004000b7c82 */ /* 0x000fe20008000000 */
[----:B------:R-:W-:Y:S02]  /*9a00*/  UIADD3.64 UR4, UPT, UPT, UR48, 0x2, URZ ;  /* 0x0000000230047897 */ /* 0x000fe4000fffe0ff */
[----:B------:R-:W-:Y:S02]  /*9a10*/  UIADD3.64 UR6, UPT, UPT, UR50, 0x2, URZ ;  /* 0x0000000232067897 */ /* 0x000fe4000fffe0ff */
[----:B------:R-:W-:-:S02]  /*9a20*/  UIADD3.64 UR26, UPT, UPT, UR48, 0x4, URZ ;  /* 0x00000004301a7897 */ /* 0x000fc4000fffe0ff */
[----:B------:R-:W-:Y:S02]  /*9a30*/  UIADD3.64 UR28, UPT, UPT, UR50, 0x4, URZ ;  /* 0x00000004321c7897 */ /* 0x000fe4000fffe0ff */
[----:B------:R-:W-:Y:S02]  /*9a40*/  UIADD3.64 UR30, UPT, UPT, UR48, 0x1fe, URZ ;  /* 0x000001fe301e7897 */ /* 0x000fe4000fffe0ff */
[----:B------:R-:W-:Y:S02]  /*9a50*/  UIADD3.64 UR32, UPT, UPT, UR50, 0x1fe, URZ ;  /* 0x000001fe32207897 */ /* 0x000fe4000fffe0ff */
[----:B------:R-:W-:Y:S02]  /*9a60*/  UIADD3.64 UR34, UPT, UPT, UR48, 0x200, URZ ;  /* 0x0000020030227897 */ /* 0x000fe4000fffe0ff */
[----:B------:R-:W-:Y:S02]  /*9a70*/  UIADD3.64 UR36, UPT, UPT, UR50, 0x200, URZ ;  /* 0x0000020032247897 */ /* 0x000fe4000fffe0ff */
[----:B------:R-:W-:-:S02]  /*9a80*/  UIADD3.64 UR38, UPT, UPT, UR48, 0x202, URZ ;  /* 0x0000020230267897 */ /* 0x000fc4000fffe0ff */
[----:B------:R-:W-:Y:S01]  /*9a90*/  UIADD3.64 UR40, UPT, UPT, UR50, 0x202, URZ ;  /* 0x0000020232287897 */ /* 0x000fe2000fffe0ff */
[----:B------:R-:W-:Y:S01]  /*9aa0*/  UMOV UR22, 0x0 ;  /* 0x0000000000167882 */ /* 0x000fe20000000000 */
[----:B------:R-:W-:Y:S01]  /*9ab0*/  UMOV UR23, 0x4100910 ;  /* 0x0410091000177882 */ /* 0x000fe20000000000 */
[----:B------:R-:W-:Y:S01]  /*9ac0*/  UIADD3.64 UR44, UPT, UPT, UR48, 0x204, URZ ;  /* 0x00000204302c7897 */ /* 0x000fe2000fffe0ff */
[----:B------:R-:W-:Y:S01]  /*9ad0*/  UMOV UR15, 0x40004040 ;  /* 0x40004040000f7882 */ /* 0x000fe20000000000 */
[----:B------:R-:W-:Y:S01]  /*9ae0*/  UIADD3.64 UR46, UPT, UPT, UR50, 0x204, URZ ;  /* 0x00000204322e7897 */ /* 0x000fe2000fffe0ff */
[----:B------:R-:W-:Y:S01]  /*9af0*/  UMOV UR17, 0x40004040 ;  /* 0x4000404000117882 */ /* 0x000fe20000000000 */
[----:B------:R-:W-:Y:S01]  /*9b00*/  UMOV UR20, 0x0 ;  /* 0x0000000000147882 */ /* 0x000fe20000000000 */
[----:B------:R-:W-:Y:S01]  /*9b10*/  UMOV UR21, 0x4100910 ;  /* 0x0410091000157882 */ /* 0x000fe20000000000 */
[----:B------:R-:W-:Y:S01]  /*9b20*/  UMOV UR18, 0x0 ;  /* 0x0000000000127882 */ /* 0x000fe20000000000 */
[----:B------:R-:W-:Y:S01]  /*9b30*/  UMOV UR19, 0x4100910 ;  /* 0x0410091000137882 */ /* 0x000fe20000000000 */
[----:B------:R2:W-:Y:S01]  /*9b40*/  UTCHMMA gdesc[UR14], gdesc[UR16], tmem[UR9], tmem[UR22], idesc[UR23], !UPT ;  /* 0x00ff16100e0075ea */ /* 0x0005e2000f800009 */
[----:B------:R-:W-:Y:S01]  /*9b50*/  UMOV UR52, 0x0 ;  /* 0x0000000000347882 */ /* 0x000fe20000000000 */
[----:B------:R-:W-:Y:S01]  /*9b60*/  UMOV UR53, 0x4100910 ;  /* 0x0410091000357882 */ /* 0x000fe20000000000 */
[----:B------:R2:W-:Y:S01]  /*9b70*/  UTCHMMA gdesc[UR48], gdesc[UR50], tmem[UR9], tmem[UR20], idesc[UR21], UPT ;  /* 0x00ff1432300075ea */ /* 0x0005e2000b800009 */
        /* <DEDUP_REMOVED lines=12> */
[----:B------:R2:W-:Y:S01]  /*9c40*/  UTCHMMA gdesc[UR38], gdesc[UR40], tmem[UR9], tmem[UR58], idesc[UR59], UPT ;  /* 0x00ff3a28260075ea */ /* 0x0005e2000b800009 */
[----:B------:R2:W-:Y:S01]  /*9c50*/  UTCHMMA gdesc[UR44], gdesc[UR46], tmem[UR9], tmem[UR60], idesc[UR61], UPT ;  /* 0x00ff3c2e2c0075ea */ /* 0x0005e2000b800009 */
[----:B------:R2:W-:Y:S01]  /*9c60*/  UTCBAR [UR11], URZ ;  /* 0x000000ff0b0073e9 */ /* 0x0005e200080000ff */
[----:B------:R-:W-:Y:S01]  /*9c70*/  NOP ;  /* 0x0000000000007918 */ /* 0x000fe20000000000 */
.L_x_6:
[----:B------:R-:W-:Y:S01]  /*9c80*/  SHF.L.U64.HI R7, R57, 0x2, R188 ;  /* 0x0000000239077819 */ /* 0x000fe200000102bc */
[----:B------:R-:W-:Y:S01]  /*9c90*/  BAR.SYNC.DEFER_BLOCKING 0x0 ;  /* 0x0000000000007b1d */ /* 0x000fe20000010000 */
[----:B-1----:R-:W-:Y:S02]  /*9ca0*/  IADD3 R134, P1, PT, R134, R8, RZ ;  /* 0x0000000886867210 */ /* 0x002fe40007f3e0ff */
[----:B------:R-:W-:-:S03]  /*9cb0*/  ISETP.GE.AND P2, PT, R11, UR8, PT ;  /* 0x000000080b007c0c */ /* 0x000fc6000bf46270 */
[----:B------:R-:W-:Y:S01]  /*9cc0*/  IMAD.X R135, R135, 0x1, R7, P1 ;  /* 0x0000000187877824 */ /* 0x000fe200008e0607 */
[----:B------:R-:W-:Y:S01]  /*9cd0*/  ISETP.GT.AND P1, PT, R223, 0x1bf, PT ;  /* 0x000001bfdf00780c */ /* 0x000fe20003f24270 */
[----:B--2---:R-:W-:Y:S01]  /*9ce0*/  UMOV UR6, URZ ;  /* 0x000000ff00067c82 */ /* 0x004fe20008000000 */
[----:B------:R-:W-:-:S04]  /*9cf0*/  SEL R189, RZ, 0x4, P2 ;  /* 0x00000004ffbd7807 */ /* 0x000fc80001000000 */
[----:B------:R-:W-:-:S04]  /*9d00*/  SEL R189, R189, RZ, P1 ;  /* 0x000000ffbdbd7207 */ /* 0x000fc80000800000 */
[----:B------:R-:W-:-:S13]  /*9d10*/  ISETP.NE.U32.AND P2, PT, R189, RZ, PT ;  /* 0x000000ffbd00720c */ /* 0x000fda0003f45070 */
[----:B------:R-:W-:Y:S01]  /*9d20*/  @!PT LDS RZ, [RZ] ;  /* 0x00000000fffff984 */ /* 0x000fe20000000800 */
[----:B------:R-:W-:Y:S01]  /*9d30*/  @!PT LDS RZ, [RZ] ;  /* 0x00000000fffff984 */ /* 0x000fe20000000800 */
[----:B------:R-:W-:Y:S01]  /*9d40*/  @!PT LDS RZ, [RZ] ;  /* 0x00000000fffff984 */ /* 0x000fe20000000800 */
[----:B------:R1:W-:Y:S01]  /*9d50*/  LDGSTS.E [R5+0x18000], desc[UR42][R134.64], P2 ;  /* 0x1800000086057fae */ /* 0x0003e200091a102a */
[----:B------:R-:W-:Y:S02]  /*9d60*/  ISETP.GE.AND P2, PT, R210, UR8, PT ;  /* 0x00000008d2007c0c */ /* 0x000fe4000bf46270 */
[----:B-1----:R-:W-:Y:S02]  /*9d70*/  IADD3 R134, P3, PT, R138, R8, RZ ;  /* 0x000000088a867210 */ /* 0x002fe40007f7e0ff */
[----:B------:R-:W-:-:S03]  /*9d80*/  SEL R138, RZ, 0x4, P2 ;  /* 0x00000004ff8a7807 */ /* 0x000fc60001000000 */
[----:B------:R-:W-:Y:S01]  /*9d90*/  IMAD.X R135, R139, 0x1, R7, P3 ;  /* 0x000000018b877824 */ /* 0x000fe200018e0607 */
[----:B------:R-:W-:Y:S02]  /*9da0*/  SEL R138, R138, RZ, P1 ;  /* 0x000000ff8a8a7207 */ /* 0x000fe40000800000 */
[----:B------:R-:W-:Y:S02]  /*9db0*/  ISETP.GE.AND P3, PT, R245, UR8, PT ;  /* 0x00000008f5007c0c */ /* 0x000fe4000bf66270 */
[----:B------:R-:W-:-:S13]  /*9dc0*/  ISETP.NE.U32.AND P2, PT, R138, RZ, PT ;  /* 0x000000ff8a00720c */ /* 0x000fda0003f45070 */
[----:B------:R1:W-:Y:S01]  /*9dd0*/  LDGSTS.E [R5+0x18008], desc[UR42][R134.64], P2 ;  /* 0x1800800086057fae */ /* 0x0003e200091a102a */
[----:B------:R-:W-:-:S04]  /*9de0*/  ISETP.GE.AND P2, PT, R244, UR8, PT ;  /* 0x00000008f4007c0c */ /* 0x000fc8000bf46270 */
[----:B-1----:R-:W-:Y:S02]  /*9df0*/  SEL R135, RZ, 0x4, P2 ;  /* 0x00000004ff877807 */ /* 0x002fe40001000000 */
[----:B------:R-:W-:Y:S02]  /*9e00*/  SEL R134, RZ, 0x4, P3 ;  /* 0x00000004ff867807 */ /* 0x000fe40001800000 */
[----:B------:R-:W-:Y:S02]  /*9e10*/  SEL R135, R135, RZ, P1 ;  /* 0x000000ff87877207 */ /* 0x000fe40000800000 */
[----:B------:R-:W-:Y:S02]  /*9e20*/  SEL R134, R134, RZ, P1 ;  /* 0x000000ff86867207 */ /* 0x000fe40000800000 */
[----:B------:R-:W-:Y:S02]  /*9e30*/  ISETP.NE.U32.AND P2, PT, R135, RZ, PT ;  /* 0x000000ff8700720c */ /* 0x000fe40003f45070 */
[----:B------:R-:W-:-:S02]  /*9e40*/  ISETP.NE.U32.AND P3, PT, R134, RZ, PT ;  /* 0x000000ff8600720c */ /* 0x000fc40003f65070 */
[----:B------:R-:W-:-:S05]  /*9e50*/  IADD3 R134, P4, PT, R136, R8, RZ ;  /* 0x0000000888867210 */ /* 0x000fca0007f9e0ff */
[----:B------:R-:W-:Y:S01]  /*9e60*/  IMAD.X R135, R137, 0x1, R7, P4 ;  /* 0x0000000189877824 */ /* 0x000fe200020e0607 */
[----:B------:R-:W-:-:S04]  /*9e70*/  IADD3 R136, P4, PT, R162, R8, RZ ;  /* 0x00000008a2887210 */ /* 0x000fc80007f9e0ff */
[----:B------:R1:W-:Y:S01]  /*9e80*/  LDGSTS.E [R5+0x1a000], desc[UR42][R134.64], P2 ;  /* 0x1a00000086057fae */ /* 0x0003e200091a102a */
[----:B------:R-:W-:Y:S01]  /*9e90*/  ISETP.GE.AND P2, PT, R212, UR8, PT ;  /* 0x00000008d4007c0c */ /* 0x000fe2000bf46270 */
[----:B------:R-:W-:Y:S01]  /*9ea0*/  IMAD.X R137, R163, 0x1, R7, P4 ;  /* 0x00000001a3897824 */ /* 0x000fe200020e0607 */
[----:B------:R-:W-:-:S04]  /*9eb0*/  IADD3 R60, P4, PT, R60, R8, RZ ;  /* 0x000000083c3c7210 */ /* 0x000fc80007f9e0ff */
[----:B------:R2:W-:Y:S01]  /*9ec0*/  LDGSTS.E [R5+0x1a008], desc[UR42][R136.64], P3 ;  /* 0x1a00800088057fae */ /* 0x0005e200099a102a */
[----:B------:R-:W-:Y:S01]  /*9ed0*/  ISETP.GE.AND P3, PT, R213, UR8, PT ;  /* 0x00000008d5007c0c */ /* 0x000fe2000bf66270 */
[----:B------:R-:W-:Y:S01]  /*9ee0*/  IMAD.X R61, R61, 0x1, R7, P4 ;  /* 0x000000013d3d7824 */ /* 0x000fe200020e0607 */
[----:B-1----:R-:W-:-:S04]  /*9ef0*/  SEL R134, RZ, 0x4, P2 ;  /* 0x00000004ff867807 */ /* 0x002fc80001000000 */
[----:B------:R-:W-:Y:S02]  /*9f00*/  SEL R134, R134, RZ, P1 ;  /* 0x000000ff86867207 */ /* 0x000fe40000800000 */
[----:B--2---:R-:W-:Y:S02]  /*9f10*/  SEL R5, RZ, 0x4, P3 ;  /* 0x00000004ff057807 */ /* 0x004fe40001800000 */
[----:B------:R-:W-:Y:S02]  /*9f20*/  ISETP.NE.U32.AND P2, PT, R134, RZ, PT ;  /* 0x000000ff8600720c */ /* 0x000fe40003f45070 */
[----:B------:R-:W-:Y:S02]  /*9f30*/  SEL R5, R5, RZ, P1 ;  /* 0x000000ff05057207 */ /* 0x000fe40000800000 */
[----:B------:R-:W-:Y:S02]  /*9f40*/  IADD3 R134, P4, PT, R166, R8, RZ ;  /* 0x00000008a6867210 */ /* 0x000fe40007f9e0ff */
[----:B------:R-:W-:-:S03]  /*9f50*/  ISETP.NE.U32.AND P3, PT, R5, RZ, PT ;  /* 0x000000ff0500720c */ /* 0x000fc60003f65070 */
[----:B------:R-:W-:-:S04]  /*9f60*/  IMAD.X R135, R167, 0x1, R7, P4 ;  /* 0x00000001a7877824 */ /* 0x000fc800020e0607 */
[----:B------:R1:W-:Y:S01]  /*9f70*/  LDGSTS.E [R6+0x18000], desc[UR42][R60.64], P2 ;  /* 0x180000003c067fae */ /* 0x0003e200091a102a */
[----:B------:R-:W-:-:S05]  /*9f80*/  ISETP.GE.AND P2, PT, R241, UR8, PT ;  /* 0x00000008f1007c0c */ /* 0x000fca000bf46270 */
[----:B------:R2:W-:Y:S01]  /*9f90*/  LDGSTS.E [R6+0x18008], desc[UR42][R134.64], P3 ;  /* 0x1800800086067fae */ /* 0x0005e200099a102a */
[----:B------:R-:W-:-:S04]  /*9fa0*/  ISETP.GE.AND P3, PT, R242, UR8, PT ;  /* 0x00000008f2007c0c */ /* 0x000fc8000bf66270 */
[----:B------:R-:W-:Y:S02]  /*9fb0*/  SEL R5, RZ, 0x4, P3 ;  /* 0x00000004ff057807 */ /* 0x000fe40001800000 */
[----:B-1----:R-:W-:Y:S02]  /*9fc0*/  SEL R60, RZ, 0x4, P2 ;  /* 0x00000004ff3c7807 */ /* 0x002fe40001000000 */
[----:B------:R-:W-:Y:S02]  /*9fd0*/  SEL R5, R5, RZ, P1 ;  /* 0x000000ff05057207 */ /* 0x000fe40000800000 */
[----:B------:R-:W-:Y:S02]  /*9fe0*/  SEL R60, R60, RZ, P1 ;  /* 0x000000ff3c3c7207 */ /* 0x000fe40000800000 */
[----:B------:R-:W-:Y:S02]  /*9ff0*/  ISETP.NE.U32.AND P3, PT, R5, RZ, PT ;  /* 0x000000ff0500720c */ /* 0x000fe40003f65070 */
[----:B------:R-:W-:-:S02]  /*a000*/  ISETP.NE.U32.AND P2, PT, R60, RZ, PT ;  /* 0x000000ff3c00720c */ /* 0x000fc40003f45070 */
[----:B------:R-:W-:-:S05]  /*a010*/  IADD3 R60, P4, PT, R164, R8, RZ ;  /* 0x00000008a43c7210 */ /* 0x000fca0007f9e0ff */
[----:B------:R-:W-:Y:S01]  /*a020*/  IMAD.X R61, R165, 0x1, R7, P4 ;  /* 0x00000001a53d7824 */ /* 0x000fe200020e0607 */
[----:B--2---:R-:W-:-:S05]  /*a030*/  IADD3 R134, P4, PT, R170, R8, RZ ;  /* 0x00000008aa867210 */ /* 0x004fca0007f9e0ff */
[----:B------:R1:W-:Y:S01]  /*a040*/  LDGSTS.E [R6+0x1a000], desc[UR42][R60.64], P2 ;  /* 0x1a0000003c067fae */ /* 0x0003e200091a102a */
[----:B------:R-:W-:Y:S01]  /*a050*/  ISETP.GE.AND P2, PT, R214, UR8, PT ;  /* 0x00000008d6007c0c */ /* 0x000fe2000bf46270 */
[----:B------:R-:W-:-:S03]  /*a060*/  IMAD.X R135, R171, 0x1, R7, P4 ;  /* 0x00000001ab877824 */ /* 0x000fc600020e0607 */
[----:B------:R-:W-:Y:S02]  /*a070*/  SEL R5, RZ, 0x4, P2 ;  /* 0x00000004ff057807 */ /* 0x000fe40001000000 */
[----:B------:R2:W-:Y:S02]  /*a080*/  LDGSTS.E [R6+0x1a008], desc[UR42][R134.64], P3 ;  /* 0x1a00800086067fae */ /* 0x0005e400099a102a */
[----:B------:R-:W-:Y:S02]  /*a090*/  SEL R5, R5, RZ, P1 ;  /* 0x000000ff05057207 */ /* 0x000fe40000800000 */
[-C--:B-1----:R-:W-:Y:S02]  /*a0a0*/  IADD3 R60, P2, PT, R168, R8.reuse, RZ ;  /* 0x00000008a83c7210 */ /* 0x082fe40007f5e0ff */
[----:B------:R-:W-:Y:S02]  /*a0b0*/  ISETP.NE.U32.AND P3, PT, R5, RZ, PT ;  /* 0x000000ff0500720c */ /* 0x000fe40003f65070 */
[----:B------:R-:W-:Y:S01]  /*a0c0*/  SHF.R.S32.HI R168, RZ, 0x1f, R59 ;  /* 0x0000001fffa87819 */ /* 0x000fe2000001143b */
[----:B------:R-:W-:Y:S01]  /*a0d0*/  IMAD.X R61, R169, 0x1, R7, P2 ;  /* 0x00000001a93d7824 */ /* 0x000fe200010e0607 */
[----:B------:R-:W-:Y:S01]  /*a0e0*/  ISETP.GE.AND P2, PT, R215, UR8, PT ;  /* 0x00000008d7007c0c */ /* 0x000fe2000bf46270 */
[----:B--2---:R-:W-:Y:S01]  /*a0f0*/  IMAD.SHL.U32 R6, R59, 0x4, RZ ;  /* 0x000000043b067824 */ /* 0x004fe200078e00ff */
[----:B------:R-:W-:-:S02]  /*a100*/  IADD3 R134, P5, PT, R174, R8, RZ ;  /* 0x00000008ae867210 */ /* 0x000fc40007fbe0ff */
[----:B------:R-:W-:-:S03]  /*a110*/  SEL R5, RZ, 0x4, P2 ;  /* 0x00000004ff057807 */ /* 0x000fc60001000000 */
[----:B------:R-:W-:Y:S01]  /*a120*/  IMAD.X R135, R175, 0x1, R7, P5 ;  /* 0x00000001af877824 */ /* 0x000fe200028e0607 */
[----:B------:R-:W-:Y:S01]  /*a130*/  SEL R5, R5, RZ, P1 ;  /* 0x000000ff05057207 */ /* 0x000fe20000800000 */
[----:B------:R1:W-:Y:S01]  /*a140*/  LDGSTS.E [R47+0x18000], desc[UR42][R60.64], P3 ;  /* 0x180000003c2f7fae */ /* 0x0003e200099a102a */
[----:B------:R-:W-:Y:S02]  /*a150*/  ISETP.GE.AND P3, PT, R238, UR8, PT ;  /* 0x00000008ee007c0c */ /* 0x000fe4000bf66270 */
[----:B------:R-:W-:Y:S02]  /*a160*/  ISETP.NE.U32.AND P2, PT, R5, RZ, PT ;  /* 0x000000ff0500720c */ /* 0x000fe40003f45070 */
[----:B------:R-:W-:Y:S02]  /*a170*/  SEL R5, RZ, 0x4, P3 ;  /* 0x00000004ff057807 */ /* 0x000fe40001800000 */
[----:B------:R-:W-:Y:S02]  /*a180*/  IADD3 R138, P3, PT, R176, R8, RZ ;  /* 0x00000008b08a7210 */ /* 0x000fe40007f7e0ff */
[----:B------:R-:W-:-:S02]  /*a190*/  SEL R5, R5, RZ, P1 ;  /* 0x000000ff05057207 */ /* 0x000fc40000800000 */
[-C--:B------:R-:W-:Y:S01]  /*a1a0*/  IADD3 R136, P5, PT, R178, R8.reuse, RZ ;  /* 0x00000008b2887210 */ /* 0x080fe20007fbe0ff */
[--C-:B------:R-:W-:Y:S01]  /*a1b0*/  IMAD.X R139, R177, 0x1, R7.reuse, P3 ;  /* 0x00000001b18b7824 */ /* 0x100fe200018e0607 */
[----:B-1----:R-:W-:Y:S02]  /*a1c0*/  IADD3 R60, P4, PT, R172, R8, RZ ;  /* 0x00000008ac3c7210 */ /* 0x002fe40007f9e0ff */
[----:B------:R-:W-:Y:S01]  /*a1d0*/  ISETP.NE.U32.AND P3, PT, R5, RZ, PT ;  /* 0x000000ff0500720c */ /* 0x000fe20003f65070 */
[----:B------:R1:W-:Y:S01]  /*a1e0*/  LDGSTS.E [R47+0x18008], desc[UR42][R134.64], P2 ;  /* 0x18008000862f7fae */ /* 0x0003e200091a102a */
[--C-:B------:R-:W-:Y:S01]  /*a1f0*/  IMAD.X R137, R179, 0x1, R7.reuse, P5 ;  /* 0x00000001b3897824 */ /* 0x100fe200028e0607 */
[----:B------:R-:W-:Y:S01]  /*a200*/  IADD3 R120, P5, PT, R120, R6, RZ ;  /* 0x0000000678787210 */ /* 0x000fe20007fbe0ff */
[----:B------:R-:W-:Y:S01]  /*a210*/  IMAD.X R61, R173, 0x1, R7, P4 ;  /* 0x00000001ad3d7824 */ /* 0x000fe200020e0607 */
[----:B------:R-:W-:-:S04]  /*a220*/  ISETP.GE.AND P4, PT, R239, UR8, PT ;  /* 0x00000008ef007c0c */ /* 0x000fc8000bf86270 */
[----:B------:R-:W-:Y:S02]  /*a230*/  SEL R5, RZ, 0x4, P4 ;  /* 0x00000004ff057807 */ /* 0x000fe40002000000 */
[-C--:B------:R-:W-:Y:S02]  /*a240*/  IADD3 R162, P4, PT, R180, R8.reuse, RZ ;  /* 0x00000008b4a27210 */ /* 0x080fe40007f9e0ff */
[-C--:B-1----:R-:W-:Y:S01]  /*a250*/  IADD3 R134, P2, PT, R182, R8.reuse, RZ ;  /* 0x00000008b6867210 */ /* 0x082fe20007f5e0ff */
[----:B------:R1:W-:Y:S01]  /*a260*/  LDGSTS.E [R47+0x1a000], desc[UR42][R60.64], P3 ;  /* 0x1a0000003c2f7fae */ /* 0x0003e200099a102a */
[----:B------:R-:W-:Y:S01]  /*a270*/  SEL R5, R5, RZ, P1 ;  /* 0x000000ff05057207 */ /* 0x000fe20000800000 */
[--C-:B------:R-:W-:Y:S01]  /*a280*/  IMAD.X R163, R181, 0x1, R7.reuse, P4 ;  /* 0x00000001b5a37824 */ /* 0x100fe200020e0607 */
[----:B------:R-:W-:Y:S01]  /*a290*/  IADD3 R164, P4, PT, R186, R8, RZ ;  /* 0x00000008baa47210 */ /* 0x000fe20007f9e0ff */
[----:B------:R-:W-:Y:S01]  /*a2a0*/  IMAD.X R135, R183, 0x1, R7, P2 ;  /* 0x00000001b7877824 */ /* 0x000fe200010e0607 */
[----:B------:R-:W-:-:S02]  /*a2b0*/  ISETP.NE.U32.AND P2, PT, R5, RZ, PT ;  /* 0x000000ff0500720c */ /* 0x000fc40003f45070 */
[----:B------:R-:W-:Y:S01]  /*a2c0*/  SHF.L.U64.HI R5, R59, 0x2, R168 ;  /* 0x000000023b057819 */ /* 0x000fe200000102a8 */
[----:B------:R-:W-:Y:S01]  /*a2d0*/  IMAD.X R165, R187, 0x1, R7, P4 ;  /* 0x00000001bba57824 */ /* 0x000fe200020e0607 */
[----:B------:R-:W-:Y:S02]  /*a2e0*/  IADD3 R166, P4, PT, R184, R8, RZ ;  /* 0x00000008b8a67210 */ /* 0x000fe40007f9e0ff */
[----:B------:R-:W-:Y:S01]  /*a2f0*/  ISETP.GE.AND P3, PT, R217, UR8, PT ;  /* 0x00000008d9007c0c */ /* 0x000fe2000bf66270 */
[----:B------:R-:W-:Y:S01]  /*a300*/  IMAD.X R121, R121, 0x1, R5, P5 ;  /* 0x0000000179797824 */ /* 0x000fe200028e0605 */
[----:B------:R-:W-:Y:S01]  /*a310*/  IADD3 R64, P5, PT, R64, R6, RZ ;  /* 0x0000000640407210 */ /* 0x000fe20007fbe0ff */
[----:B------:R-:W-:Y:S01]  /*a320*/  IMAD.X R167, R185, 0x1, R7, P4 ;  /* 0x00000001b9a77824 */ /* 0x000fe200020e0607 */
[----:B------:R-:W-:-:S03]  /*a330*/  IADD3 R160, P4, PT, R160, R8, RZ ;  /* 0x00000008a0a07210 */ /* 0x000fc60007f9e0ff */
[----:B------:R-:W-:Y:S01]  /*a340*/  IMAD.X R65, R65, 0x1, R5, P5 ;  /* 0x0000000141417824 */ /* 0x000fe200028e0605 */
[----:B------:R-:W-:Y:S01]  /*a350*/  IADD3 R72, P5, PT, R72, R6, RZ ;  /* 0x0000000648487210 */ /* 0x000fe20007fbe0ff */
[----:B------:R-:W-:Y:S01]  /*a360*/  IMAD.X R161, R161, 0x1, R7, P4 ;  /* 0x00000001a1a17824 */ /* 0x000fe200020e0607 */
[----:B------:R-:W-:Y:S01]  /*a370*/  IADD3 R140, P4, PT, R140, R8, RZ ;  /* 0x000000088c8c7210 */ /* 0x000fe20007f9e0ff */
[----:B------:R2:W-:Y:S01]  /*a380*/  LDGSTS.E [R47+0x1a008], desc[UR42][R136.64], P2 ;  /* 0x1a008000882f7fae */ /* 0x0005e200091a102a */
        /* <DEDUP_REMOVED lines=48> */
[----:B------:R-:W-:-:S03]  /*a690*/  ISETP.GE.AND P4, PT, R216, UR8, PT ;  /* 0x00000008d8007c0c */ /* 0x000fc6000bf86270 */
[----:B------:R-:W-:Y:S01]  /*a6a0*/  IMAD.X R107, R107, 0x1, R5, P5 ;  /* 0x000000016b6b7824 */ /* 0x000fe200028e0605 */
[----:B------:R-:W-:Y:S02]  /*a6b0*/  IADD3 R114, P5, PT, R114, R6, RZ ;  /* 0x0000000672727210 */ /* 0x000fe40007fbe0ff */
[----:B------:R-:W-:-:S03]  /*a6c0*/  SEL R169, RZ, 0x4, P4 ;  /* 0x00000004ffa97807 */ /* 0x000fc60002000000 */
[----:B------:R-:W-:Y:S01]  /*a6d0*/  IMAD.X R115, R115, 0x1, R5, P5 ;  /* 0x0000000173737824 */ /* 0x000fe200028e0605 */
[----:B------:R-:W-:Y:S02]  /*a6e0*/  IADD3 R124, P5, PT, R124, R6, RZ ;  /* 0x000000067c7c7210 */ /* 0x000fe40007fbe0ff */
[----:B------:R-:W-:-:S03]  /*a6f0*/  SEL R169, R169, RZ, P1 ;  /* 0x000000ffa9a97207 */ /* 0x000fc60000800000 */
[--C-:B------:R-:W-:Y:S01]  /*a700*/  IMAD.X R125, R125, 0x1, R5.reuse, P5 ;  /* 0x000000017d7d7824 */ /* 0x100fe200028e0605 */
[----:B-1----:R-:W-:Y:S02]  /*a710*/  IADD3 R60, P5, PT, R68, R6, RZ ;  /* 0x00000006443c7210 */ /* 0x002fe40007fbe0ff */
[-C--:B------:R-:W-:Y:S02]  /*a720*/  IADD3 R68, P4, PT, R132, R8.reuse, RZ ;  /* 0x0000000884447210 */ /* 0x080fe40007f9e0ff */
[----:B------:R-:W-:Y:S01]  /*a730*/  SEL R132, RZ, 0x4, P3 ;  /* 0x00000004ff847807 */ /* 0x000fe20001800000 */
[----:B------:R-:W-:Y:S01]  /*a740*/  IMAD.X R61, R69, 0x1, R5, P5 ;  /* 0x00000001453d7824 */ /* 0x000fe200028e0605 */
[----:B------:R-:W-:Y:S01]  /*a750*/  IADD3 R130, P3, PT, R130, R8, RZ ;  /* 0x0000000882827210 */ /* 0x000fe20007f7e0ff */
[--C-:B------:R-:W-:Y:S01]  /*a760*/  IMAD.X R69, R133, 0x1, R7.reuse, P4 ;  /* 0x0000000185457824 */ /* 0x100fe200020e0607 */
[----:B------:R-:W-:Y:S02]  /*a770*/  ISETP.GE.AND P4, PT, R235, UR8, PT ;  /* 0x00000008eb007c0c */ /* 0x000fe4000bf86270 */
[----:B------:R-:W-:Y:S01]  /*a780*/  SEL R132, R132, RZ, P1 ;  /* 0x000000ff84847207 */ /* 0x000fe20000800000 */
[----:B------:R-:W-:Y:S01]  /*a790*/  IMAD.X R131, R131, 0x1, R7, P3 ;  /* 0x0000000183837824 */ /* 0x000fe200018e0607 */
[----:B------:R-:W-:-:S02]  /*a7a0*/  ISETP.NE.U32.AND P3, PT, R169, RZ, PT ;  /* 0x000000ffa900720c */ /* 0x000fc40003f65070 */
[----:B------:R-:W-:Y:S02]  /*a7b0*/  SEL R133, RZ, 0x4, P4 ;  /* 0x00000004ff857807 */ /* 0x000fe40002000000 */
[----:B------:R-:W-:Y:S02]  /*a7c0*/  ISETP.NE.U32.AND P4, PT, R132, RZ, PT ;  /* 0x000000ff8400720c */ /* 0x000fe40003f85070 */
[----:B------:R-:W-:Y:S02]  /*a7d0*/  IADD3 R76, P5, PT, R76, R6, RZ ;  /* 0x000000064c4c7210 */ /* 0x000fe40007fbe0ff */
[----:B------:R-:W-:Y:S02]  /*a7e0*/  SEL R133, R133, RZ, P1 ;  /* 0x000000ff85857207 */ /* 0x000fe40000800000 */
[----:B------:R-:W-:Y:S01]  /*a7f0*/  SEL R132, RZ, 0x4, P2 ;  /* 0x00000004ff847807 */ /* 0x000fe20001000000 */
[----:B------:R-:W-:Y:S01]  /*a800*/  IMAD.X R77, R77, 0x1, R5, P5 ;  /* 0x000000014d4d7824 */ /* 0x000fe200028e0605 */
[----:B------:R-:W-:Y:S01]  /*a810*/  ISETP.NE.U32.AND P2, PT, R133, RZ, PT ;  /* 0x000000ff8500720c */ /* 0x000fe20003f45070 */
[----:B------:R-:W-:Y:S01]  /*a820*/  LDGSTS.E [R48+0x18000], desc[UR42][R138.64], P3 ;  /* 0x180000008a307fae */ /* 0x000fe200099a102a */
[----:B------:R-:W-:-:S02]  /*a830*/  SEL R132, R132, RZ, P1 ;  /* 0x000000ff84847207 */ /* 0x000fc40000800000 */
[-C--:B------:R-:W-:Y:S01]  /*a840*/  IADD3 R92, P5, PT, R92, R6.reuse, RZ ;  /* 0x000000065c5c7210 */ /* 0x080fe20007fbe0ff */
[----:B------:R-:W-:Y:S01]  /*a850*/  LDGSTS.E [R48+0x18008], desc[UR42][R134.64], P4 ;  /* 0x1800800086307fae */ /* 0x000fe2000a1a102a */
[----:B------:R-:W-:Y:S02]  /*a860*/  ISETP.NE.U32.AND P4, PT, R132, RZ, PT ;  /* 0x000000ff8400720c */ /* 0x000fe40003f85070 */
[----:B------:R-:W-:Y:S01]  /*a870*/  IADD3 R84, P3, PT, R84, R6, RZ ;  /* 0x0000000654547210 */ /* 0x000fe20007f7e0ff */
[----:B------:R-:W-:Y:S01]  /*a880*/  IMAD.X R93, R93, 0x1, R5, P5 ;  /* 0x000000015d5d7824 */ /* 0x000fe200028e0605 */
[----:B------:R-:W-:-:S03]  /*a890*/  ISETP.GE.AND P5, PT, R218, UR8, PT ;  /* 0x00000008da007c0c */ /* 0x000fc6000bfa6270 */
[----:B------:R-:W-:Y:S01]  /*a8a0*/  LDGSTS.E [R48+0x1a000], desc[UR42][R162.64], P2 ;  /* 0x1a000000a2307fae */ /* 0x000fe200091a102a */
[----:B--2---:R-:W-:Y:S01]  /*a8b0*/  SEL R47, RZ, 0x4, P5 ;  /* 0x00000004ff2f7807 */ /* 0x004fe20002800000 */
[----:B------:R-:W-:Y:S01]  /*a8c0*/  IMAD.X R85, R85, 0x1, R5, P3 ;  /* 0x0000000155557824 */ /* 0x000fe200018e0605 */
[----:B------:R-:W-:Y:S02]  /*a8d0*/  ISETP.GE.AND P2, PT, R219, UR8, PT ;  /* 0x00000008db007c0c */ /* 0x000fe4000bf46270 */
[----:B------:R-:W-:Y:S01]  /*a8e0*/  SEL R47, R47, RZ, P1 ;  /* 0x000000ff2f2f7207 */ /* 0x000fe20000800000 */
[----:B------:R1:W-:Y:S01]  /*a8f0*/  LDGSTS.E [R48+0x1a008], desc[UR42][R164.64], P4 ;  /* 0x1a008000a4307fae */ /* 0x0003e2000a1a102a */
[----:B------:R-:W-:Y:S02]  /*a900*/  SEL R132, RZ, 0x4, P2 ;  /* 0x00000004ff847807 */ /* 0x000fe40001000000 */
[----:B------:R-:W-:Y:S02]  /*a910*/  IADD3 R100, P3, PT, R100, R6, RZ ;  /* 0x0000000664647210 */ /* 0x000fe40007f7e0ff */
[----:B------:R-:W-:-:S02]  /*a920*/  ISETP.GE.AND P2, PT, R230, UR8, PT ;  /* 0x00000008e6007c0c */ /* 0x000fc4000bf46270 */
[----:B------:R-:W-:Y:S01]  /*a930*/  ISETP.NE.U32.AND P4, PT, R47, RZ, PT ;  /* 0x000000ff2f00720c */ /* 0x000fe20003f85070 */
[--C-:B------:R-:W-:Y:S01]  /*a940*/  IMAD.X R101, R101, 0x1, R5.reuse, P3 ;  /* 0x0000000165657824 */ /* 0x100fe200018e0605 */
[----:B------:R-:W-:Y:S02]  /*a950*/  SEL R47, RZ, 0x4, P2 ;  /* 0x00000004ff2f7807 */ /* 0x000fe40001000000 */
[----:B------:R-:W-:Y:S02]  /*a960*/  ISETP.GE.AND P3, PT, R231, UR8, PT ;  /* 0x00000008e7007c0c */ /* 0x000fe4000bf66270 */
[----:B------:R-:W-:Y:S02]  /*a970*/  IADD3 R116, P2, PT, R116, R6, RZ ;  /* 0x0000000674747210 */ /* 0x000fe40007f5e0ff */
[----:B------:R-:W-:Y:S02]  /*a980*/  SEL R132, R132, RZ, P1 ;  /* 0x000000ff84847207 */ /* 0x000fe40000800000 */
[----:B------:R-:W-:Y:S01]  /*a990*/  SEL R47, R47, RZ, P1 ;  /* 0x000000ff2f2f7207 */ /* 0x000fe20000800000 */
[----:B------:R-:W-:Y:S01]  /*a9a0*/  IMAD.X R117, R117, 0x1, R5, P2 ;  /* 0x0000000175757824 */ /* 0x000fe200010e0605 */
[----:B------:R-:W-:Y:S01]  /*a9b0*/  SEL R133, RZ, 0x4, P3 ;  /* 0x00000004ff857807 */ /* 0x000fe20001800000 */
[----:B------:R-:W-:Y:S01]  /*a9c0*/  LDGSTS.E [R49+0x18000], desc[UR42][R166.64], P4 ;  /* 0x18000000a6317fae */ /* 0x000fe2000a1a102a */
[----:B------:R-:W-:-:S02]  /*a9d0*/  ISETP.NE.U32.AND P3, PT, R132, RZ, PT ;  /* 0x000000ff8400720c */ /* 0x000fc40003f65070 */
[----:B------:R-:W-:Y:S02]  /*a9e0*/  ISETP.NE.U32.AND P2, PT, R47, RZ, PT ;  /* 0x000000ff2f00720c */ /* 0x000fe40003f45070 */
[----:B------:R-:W-:Y:S02]  /*a9f0*/  ISETP.GE.AND P4, PT, R220, UR8, PT ;  /* 0x00000008dc007c0c */ /* 0x000fe4000bf86270 */
[-C--:B------:R-:W-:Y:S02]  /*aa00*/  IADD3 R108, P5, PT, R108, R6.reuse, RZ ;  /* 0x000000066c6c7210 */ /* 0x080fe40007fbe0ff */
[----:B------:R-:W-:Y:S02]  /*aa10*/  SEL R47, RZ, 0x4, P4 ;  /* 0x00000004ff2f7807 */ /* 0x000fe40002000000 */
[----:B------:R-:W-:Y:S01]  /*aa20*/  ISETP.GE.AND P4, PT, R221, UR8, PT ;  /* 0x00000008dd007c0c */ /* 0x000fe2000bf86270 */
[----:B------:R-:W-:Y:S01]  /*aa30*/  IMAD.X R109, R109, 0x1, R5, P5 ;  /* 0x000000016d6d7824 */ /* 0x000fe200028e0605 */
[----:B------:R-:W-:Y:S01]  /*aa40*/  IADD3 R62, P5, PT, R62, R6, RZ ;  /* 0x000000063e3e7210 */ /* 0x000fe20007fbe0ff */
[----:B------:R-:W-:Y:S01]  /*aa50*/  LDGSTS.E [R49+0x18008], desc[UR42][R160.64], P3 ;  /* 0x18008000a0317fae */ /* 0x000fe200099a102a */
[----:B-1----:R-:W-:-:S02]  /*aa60*/  SEL R48, RZ, 0x4, P4 ;  /* 0x00000004ff307807 */ /* 0x002fc40002000000 */
[----:B------:R-:W-:Y:S01]  /*aa70*/  SEL R133, R133, RZ, P1 ;  /* 0x000000ff85857207 */ /* 0x000fe20000800000 */
[----:B------:R-:W-:Y:S01]  /*aa80*/  LDGSTS.E [R49+0x1a000], desc[UR42][R140.64], P2 ;  /* 0x1a0000008c317fae */ /* 0x000fe200091a102a */
[----:B------:R-:W-:Y:S01]  /*aa90*/  SEL R47, R47, RZ, P1 ;  /* 0x000000ff2f2f7207 */ /* 0x000fe20000800000 */
[--C-:B------:R-:W-:Y:S01]  /*aaa0*/  IMAD.X R63, R63, 0x1, R5.reuse, P5 ;  /* 0x000000013f3f7824 */ /* 0x100fe200028e0605 */
[----:B------:R-:W-:Y:S02]  /*aab0*/  ISETP.GE.AND P2, PT, R229, UR8, PT ;  /* 0x00000008e5007c0c */ /* 0x000fe4000bf46270 */
[----:B------:R-:W-:Y:S02]  /*aac0*/  IADD3 R70, P5, PT, R70, R6, RZ ;  /* 0x0000000646467210 */ /* 0x000fe40007fbe0ff */
[----:B------:R-:W-:Y:S02]  /*aad0*/  SEL R48, R48, RZ, P1 ;  /* 0x000000ff30307207 */ /* 0x000fe40000800000 */
[----:B------:R-:W-:Y:S01]  /*aae0*/  ISETP.NE.U32.AND P3, PT, R133, RZ, PT ;  /* 0x000000ff8500720c */ /* 0x000fe20003f65070 */
[----:B------:R-:W-:Y:S01]  /*aaf0*/  IMAD.X R71, R71, 0x1, R5, P5 ;  /* 0x0000000147477824 */ /* 0x000fe200028e0605 */
[----:B------:R-:W-:-:S02]  /*ab00*/  ISETP.NE.U32.AND P4, PT, R47, RZ, PT ;  /* 0x000000ff2f00720c */ /* 0x000fc40003f85070 */
[----:B------:R-:W-:Y:S02]  /*ab10*/  SEL R47, RZ, 0x4, P2 ;  /* 0x00000004ff2f7807 */ /* 0x000fe40001000000 */
[----:B------:R-:W-:Y:S02]  /*ab20*/  ISETP.NE.U32.AND P2, PT, R48, RZ, PT ;  /* 0x000000ff3000720c */ /* 0x000fe40003f45070 */
[----:B------:R-:W-:Y:S02]  /*ab30*/  IADD3 R78, P5, PT, R78, R6, RZ ;  /* 0x000000064e4e7210 */ /* 0x000fe40007fbe0ff */
[----:B------:R-:W-:-:S03]  /*ab40*/  SEL R47, R47, RZ, P1 ;  /* 0x000000ff2f2f7207 */ /* 0x000fc60000800000 */
[----:B------:R-:W-:Y:S01]  /*ab50*/  IMAD.X R79, R79, 0x1, R5, P5 ;  /* 0x000000014f4f7824 */ /* 0x000fe200028e0605 */
[----:B------:R-:W-:Y:S01]  /*ab60*/  ISETP.GE.AND P5, PT, R228, UR8, PT ;  /* 0x00000008e4007c0c */ /* 0x000fe2000bfa6270 */
[----:B------:R1:W-:Y:S01]  /*ab70*/  LDGSTS.E [R49+0x1a008], desc[UR42][R144.64], P3 ;  /* 0x1a00800090317fae */ /* 0x0003e200099a102a */
[----:B------:R-:W-:Y:S02]  /*ab80*/  ISETP.NE.U32.AND P3, PT, R47, RZ, PT ;  /* 0x000000ff2f00720c */ /* 0x000fe40003f65070 */
[----:B------:R-:W-:Y:S01]  /*ab90*/  SEL R47, RZ, 0x4, P5 ;  /* 0x00000004ff2f7807 */ /* 0x000fe20002800000 */
[----:B------:R-:W-:Y:S01]  /*aba0*/  LDGSTS.E [R50+0x18000], desc[UR42][R142.64], P4 ;  /* 0x180000008e327fae */ /* 0x000fe2000a1a102a */
[----:B------:R-:W-:Y:S02]  /*abb0*/  IADD3 R48, P5, PT, R86, R6, RZ ;  /* 0x0000000656307210 */ /* 0x000fe40007fbe0ff */
[----:B------:R-:W-:Y:S01]  /*abc0*/  ISETP.GE.AND P4, PT, R250, UR8, PT ;  /* 0x00000008fa007c0c */ /* 0x000fe2000bf86270 */
[----:B------:R-:W-:Y:S01]  /*abd0*/  LDGSTS.E [R50+0x18008], desc[UR42][R148.64], P2 ;  /* 0x1800800094327fae */ /* 0x000fe200091a102a */
[----:B------:R-:W-:-:S02]  /*abe0*/  ISETP.GE.AND P2, PT, R251, UR8, PT ;  /* 0x00000008fb007c0c */ /* 0x000fc4000bf46270 */
[----:B------:R-:W-:Y:S01]  /*abf0*/  SEL R47, R47, RZ, P1 ;  /* 0x000000ff2f2f7207 */ /* 0x000fe20000800000 */
[----:B-1----:R-:W-:Y:S01]  /*ac00*/  IMAD.X R49, R87, 0x1, R5, P5 ;  /* 0x0000000157317824 */ /* 0x002fe200028e0605 */
[----:B------:R-:W-:Y:S01]  /*ac10*/  SEL R86, RZ, 0x4, P2 ;  /* 0x00000004ff567807 */ /* 0x000fe20001000000 */
[----:B------:R-:W-:Y:S01]  /*ac20*/  LDGSTS.E [R50+0x1a000], desc[UR42][R150.64], P3 ;  /* 0x1a00000096327fae */ /* 0x000fe200099a102a */
[----:B------:R-:W-:Y:S02]  /*ac30*/  SEL R87, RZ, 0x4, P4 ;  /* 0x00000004ff577807 */ /* 0x000fe40002000000 */
[----:B------:R-:W-:Y:S02]  /*ac40*/  ISETP.NE.U32.AND P2, PT, R47, RZ, PT ;  /* 0x000000ff2f00720c */ /* 0x000fe40003f45070 */
[----:B------:R-:W-:Y:S02]  /*ac50*/  ISETP.GE.AND P4, PT, R227, UR8, PT ;  /* 0x00000008e3007c0c */ /* 0x000fe4000bf86270 */
[----:B------:R-:W-:-:S02]  /*ac60*/  SEL R47, R86, RZ, P1 ;  /* 0x000000ff562f7207 */ /* 0x000fc40000800000 */
[----:B------:R-:W-:Y:S02]  /*ac70*/  SEL R87, R87, RZ, P1 ;  /* 0x000000ff57577207 */ /* 0x000fe40000800000 */
[----:B------:R-:W-:Y:S02]  /*ac80*/  SEL R132, RZ, 0x4, P4 ;  /* 0x00000004ff847807 */ /* 0x000fe40002000000 */
[----:B------:R-:W-:Y:S02]  /*ac90*/  ISETP.NE.U32.AND P3, PT, R47, RZ, PT ;  /* 0x000000ff2f00720c */ /* 0x000fe40003f65070 */
[----:B------:R-:W-:Y:S01]  /*aca0*/  ISETP.NE.U32.AND P4, PT, R87, RZ, PT ;  /* 0x000000ff5700720c */ /* 0x000fe20003f85070 */
[----:B------:R1:W-:Y:S01]  /*acb0*/  LDGSTS.E [R50+0x1a008], desc[UR42][R156.64], P2 ;  /* 0x1a0080009c327fae */ /* 0x0003e200091a102a */
[----:B------:R-:W-:Y:S02]  /*acc0*/  SEL R132, R132, RZ, P1 ;  /* 0x000000ff84847207 */ /* 0x000fe40000800000 */
[----:B------:R-:W-:-:S02]  /*acd0*/  IADD3 R86, P5, PT, R94, R6, RZ ;  /* 0x000000065e567210 */ /* 0x000fc40007fbe0ff */
[----:B------:R-:W-:-:S03]  /*ace0*/  ISETP.NE.U32.AND P2, PT, R132, RZ, PT ;  /* 0x000000ff8400720c */ /* 0x000fc60003f45070 */
[----:B------:R-:W-:Y:S01]  /*acf0*/  IMAD.X R87, R95, 0x1, R5, P5 ;  /* 0x000000015f577824 */ /* 0x000fe200028e0605 */
[----:B------:R-:W-:Y:S01]  /*ad00*/  IADD3 R94, P5, PT, R102, R6, RZ ;  /* 0x00000006665e7210 */ /* 0x000fe20007fbe0ff */
[----:B------:R-:W-:Y:S01]  /*ad10*/  LDGSTS.E [R51+0x18000], desc[UR42][R158.64], P3 ;  /* 0x180000009e337fae */ /* 0x000fe200099a102a */
[----:B------:R-:W-:-:S03]  /*ad20*/  ISETP.GE.AND P3, PT, R248, UR8, PT ;  /* 0x00000008f8007c0c */ /* 0x000fc6000bf66270 */
[----:B------:R-:W-:Y:S01]  /*ad30*/  LDGSTS.E [R51+0x18008], desc[UR42][R146.64], P4 ;  /* 0x1800800092337fae */ /* 0x000fe2000a1a102a */
[----:B------:R-:W-:Y:S01]  /*ad40*/  ISETP.GE.AND P4, PT, R226, UR8, PT ;  /* 0x00000008e2007c0c */ /* 0x000fe2000bf86270 */
[----:B------:R-:W-:Y:S01]  /*ad50*/  IMAD.X R95, R103, 0x1, R5, P5 ;  /* 0x00000001675f7824 */ /* 0x000fe200028e0605 */
[----:B-1----:R-:W-:Y:S01]  /*ad60*/  SEL R50, RZ, 0x4, P3 ;  /* 0x00000004ff327807 */ /* 0x002fe20001800000 */
[----:B------:R-:W-:Y:S01]  /*ad70*/  LDGSTS.E [R51+0x1a000], desc[UR42][R154.64], P2 ;  /* 0x1a0000009a337fae */ /* 0x000fe200091a102a */
[----:B------:R-:W-:Y:S02]  /*ad80*/  SEL R47, RZ, 0x4, P4 ;  /* 0x00000004ff2f7807 */ /* 0x000fe40002000000 */
[----:B------:R-:W-:Y:S02]  /*ad90*/  ISETP.GE.AND P2, PT, R247, UR8, PT ;  /* 0x00000008f7007c0c */ /* 0x000fe4000bf46270 */
[----:B------:R-:W-:Y:S02]  /*ada0*/  SEL R47, R47, RZ, P1 ;  /* 0x000000ff2f2f7207 */ /* 0x000fe40000800000 */
[----:B------:R-:W-:-:S02]  /*adb0*/  SEL R50, R50, RZ, P1 ;  /* 0x000000ff32327207 */ /* 0x000fc40000800000 */
[----:B------:R-:W-:Y:S02]  /*adc0*/  ISETP.GE.AND P3, PT, R224, UR8, PT ;  /* 0x00000008e0007c0c */ /* 0x000fe4000bf66270 */
[----:B------:R-:W-:Y:S02]  /*add0*/  ISETP.NE.U32.AND P4, PT, R47, RZ, PT ;  /* 0x000000ff2f00720c */ /* 0x000fe40003f85070 */
[----:B------:R-:W-:Y:S02]  /*ade0*/  ISETP.GE.AND P5, PT, R225, UR8, PT ;  /* 0x00000008e1007c0c */ /* 0x000fe4000bfa6270 */
[----:B------:R-:W-:Y:S02]  /*adf0*/  SEL R103, RZ, 0x4, P2 ;  /* 0x00000004ff677807 */ /* 0x000fe40001000000 */
[----:B------:R-:W-:Y:S02]  /*ae00*/  ISETP.NE.U32.AND P2, PT, R50, RZ, PT ;  /* 0x000000ff3200720c */ /* 0x000fe40003f45070 */
[----:B------:R-:W-:-:S02]  /*ae10*/  SEL R50, RZ, 0x4, P3 ;  /* 0x00000004ff327807 */ /* 0x000fc40001800000 */
[----:B------:R-:W-:Y:S02]  /*ae20*/  ISETP.GE.AND P3, PT, R222, UR8, PT ;  /* 0x00000008de007c0c */ /* 0x000fe4000bf66270 */
[----:B------:R-:W-:Y:S01]  /*ae30*/  SEL R132, RZ, 0x4, P5 ;  /* 0x00000004ff847807 */ /* 0x000fe20002800000 */
[----:B------:R1:W-:Y:S01]  /*ae40*/  LDGSTS.E [R51+0x1a008], desc[UR42][R152.64], P4 ;  /* 0x1a00800098337fae */ /* 0x0003e2000a1a102a */
[----:B------:R-:W-:Y:S02]  /*ae50*/  IADD3 R102, P5, PT, R110, R6, RZ ;  /* 0x000000066e667210 */ /* 0x000fe40007fbe0ff */
[----:B------:R-:W-:Y:S02]  /*ae60*/  SEL R47, R103, RZ, P1 ;  /* 0x000000ff672f7207 */ /* 0x000fe40000800000 */
[----:B------:R-:W-:Y:S01]  /*ae70*/  SEL R110, RZ, 0x4, P3 ;  /* 0x00000004ff6e7807 */ /* 0x000fe20001800000 */
[----:B------:R2:W-:Y:S01]  /*ae80*/  LDGSTS.E [R52+0x18000], desc[UR42][R128.64], P2 ;  /* 0x1800000080347fae */ /* 0x0005e200091a102a */
[----:B------:R-:W-:Y:S01]  /*ae90*/  SEL R132, R132, RZ, P1 ;  /* 0x000000ff84847207 */ /* 0x000fe20000800000 */
[----:B------:R-:W-:Y:S01]  /*aea0*/  IMAD.X R103, R111, 0x1, R5, P5 ;  /* 0x000000016f677824 */ /* 0x000fe200028e0605 */
[----:B------:R-:W-:-:S02]  /*aeb0*/  SEL R50, R50, RZ, P1 ;  /* 0x000000ff32327207 */ /* 0x000fc40000800000 */
[----:B------:R-:W-:Y:S02]  /*aec0*/  ISETP.NE.U32.AND P3, PT, R47, RZ, PT ;  /* 0x000000ff2f00720c */ /* 0x000fe40003f65070 */
[----:B------:R-:W-:Y:S02]  /*aed0*/  SEL R110, R110, RZ, P1 ;  /* 0x000000ff6e6e7207 */ /* 0x000fe40000800000 */
[----:B------:R-:W-:Y:S02]  /*aee0*/  ISETP.NE.U32.AND P4, PT, R132, RZ, PT ;  /* 0x000000ff8400720c */ /* 0x000fe40003f85070 */
[----:B------:R-:W-:Y:S02]  /*aef0*/  ISETP.NE.U32.AND P1, PT, R50, RZ, PT ;  /* 0x000000ff3200720c */ /* 0x000fe40003f25070 */
[----:B------:R-:W-:Y:S02]  /*af00*/  ISETP.NE.U32.AND P2, PT, R110, RZ, PT ;  /* 0x000000ff6e00720c */ /* 0x000fe40003f45070 */
[----:B------:R-:W-:-:S03]  /*af10*/  IADD3 R50, P5, PT, R118, R6, RZ ;  /* 0x0000000676327210 */ /* 0x000fc60007fbe0ff */
[----:B------:R2:W-:Y:S02]  /*af20*/  LDGSTS.E [R52+0x18008], desc[UR42][R126.64], P3 ;  /* 0x180080007e347fae */ /* 0x0005e400099a102a */
[----:B-1----:R-:W-:Y:S02]  /*af30*/  IMAD.X R51, R119, 0x1, R5, P5 ;  /* 0x0000000177337824 */ /* 0x002fe400028e0605 */
[----:B------:R2:W-:Y:S04]  /*af40*/  LDGSTS.E [R52+0x1a000], desc[UR42][R68.64], P4 ;  /* 0x1a00000044347fae */ /* 0x0005e8000a1a102a */
[----:B------:R2:W-:Y:S01]  /*af50*/  LDGSTS.E [R52+0x1a008], desc[UR42][R130.64], P1 ;  /* 0x1a00800082347fae */ /* 0x0005e200089a102a */
[----:B------:R-:W-:-:S03]  /*af60*/  ISETP.GE.AND P1, PT, R223, 0x40, PT ;  /* 0x00000040df00780c */ /* 0x000fc60003f26270 */
        /* <DEDUP_REMOVED lines=32> */
[----:B------:R2:W-:Y:S01]  /*b170*/  LDGSTS.E [R56+0x35f00], desc[UR42][R50.64], P2 ;  /* 0x35f0000032387fae */ /* 0x0005e200091a102a */
[----:B------:R-:W-:-:S03]  /*b180*/  ISETP.GE.AND P2, PT, R223, 0x80, PT ;  /* 0x00000080df00780c */ /* 0x000fc60003f46270 */
[----:B------:R-:W0:Y:S10]  /*b190*/  LDGDEPBAR ;  /* 0x00000000000079af */ /* 0x000e340000000000 */
[----:B--2---:R-:W-:Y:S05]  /*b1a0*/  @!P2 BRA `(.L_x_7) ;  /* 0x000000300034a947 */ /* 0x004fea0003800000 */
[----:B------:R-:W2:Y:S01]  /*b1b0*/  LDL.LU R211, [R1+0x54] ;  /* 0x0000540001d37983 */ /* 0x000ea20000300800 */
[----:B------:R-:W-:Y:S01]  /*b1c0*/  SHF.R.S32.HI R64, RZ, 0x1f, R13 ;  /* 0x0000001fff407819 */ /* 0x000fe2000001140d */
[----:B------:R-:W-:Y:S01]  /*b1d0*/  IMAD R85, R224, R58, RZ ;  /* 0x0000003ae0557224 */ /* 0x000fe200078e02ff */
[C---:B------:R-:W-:Y:S01]  /*b1e0*/  IADD3 R146, P4, PT, R13.reuse, R46, RZ ;  /* 0x0000002e0d927210 */ /* 0x040fe20007f9e0ff */
[----:B------:R-:W3:Y:S01]  /*b1f0*/  LDL.LU R210, [R1+0x48] ;  /* 0x0000480001d27983 */ /* 0x000ee20000300800 */
[----:B------:R-:W-:Y:S01]  /*b200*/  IADD3 R142, P2, PT, R13, R44, RZ ;  /* 0x0000002c0d8e7210 */ /* 0x000fe20007f5e0ff */
[----:B------:R-:W1:Y:S01]  /*b210*/  LDC.64 R62, c[0x0][0x380] ;  /* 0x0000e000ff3e7b82 */ /* 0x000e620000000a00 */
[-C--:B------:R-:W-:Y:S01]  /*b220*/  LEA.HI.X.SX32 R147, R46, R64.reuse, 0x1, P4 ;  /* 0x000000402e937211 */ /* 0x080fe200020f0eff */
[----:B------:R-:W4:Y:S01]  /*b230*/  LDL.LU R209, [R1+0x4c] ;  /* 0x00004c0001d17983 */ /* 0x000f220000300800 */
[----:B------:R-:W-:Y:S01]  /*b240*/  LEA.HI.X.SX32 R143, R44, R64, 0x1, P2 ;  /* 0x000000402c8f7211 */ /* 0x000fe200010f0eff */
[----:B------:R-:W-:Y:S01]  /*b250*/  IMAD R87, R225, R58, RZ ;  /* 0x0000003ae1577224 */ /* 0x000fe200078e02ff */
[C---:B------:R-:W-:Y:S01]  /*b260*/  IADD3 R144, P5, PT, R13.reuse, R45, RZ ;  /* 0x0000002d0d907210 */ /* 0x040fe20007fbe0ff */
[----:B------:R-:W5:Y:S01]  /*b270*/  LDL.LU R198, [R1+0x50] ;  /* 0x0000500001c67983 */ /* 0x000f620000300800 */
[----:B------:R-:W-:Y:S01]  /*b280*/  IADD3 R138, P4, PT, R13, R42, RZ ;  /* 0x0000002a0d8a7210 */ /* 0x000fe20007f9e0ff */
[----:B------:R-:W-:Y:S01]  /*b290*/  IMAD R91, R227, R58, RZ ;  /* 0x0000003ae35b7224 */ /* 0x000fe200078e02ff */
[C---:B------:R-:W-:Y:S01]  /*b2a0*/  IADD3 R134, P2, PT, R13.reuse, R40, RZ ;  /* 0x000000280d867210 */ /* 0x040fe20007f5e0ff */
[----:B------:R-:W2:Y:S01]  /*b2b0*/  LDL.LU R196, [R1+0x58] ;  /* 0x0000580001c47983 */ /* 0x000ea20000300800 */
[----:B------:R-:W-:Y:S01]  /*b2c0*/  IADD3 R140, P3, PT, R13, R43, RZ ;  /* 0x0000002b0d8c7210 */ /* 0x000fe20007f7e0ff */
[----:B------:R-:W-:Y:S01]  /*b2d0*/  IMAD R89, R226, R58, RZ ;  /* 0x0000003ae2597224 */ /* 0x000fe200078e02ff */
[----:B------:R-:W-:Y:S01]  /*b2e0*/  LEA.HI.X.SX32 R145, R45, R64, 0x1, P5 ;  /* 0x000000402d917211 */ /* 0x000fe200028f0eff */
[----:B------:R-:W-:Y:S01]  /*b2f0*/  IMAD R93, R228, R58, RZ ;  /* 0x0000003ae45d7224 */ /* 0x000fe200078e02ff */
[----:B------:R-:W-:Y:S01]  /*b300*/  LEA.HI.X.SX32 R139, R42, R64, 0x1, P4 ;  /* 0x000000402a8b7211 */ /* 0x000fe200020f0eff */
[----:B------:R-:W-:Y:S01]  /*b310*/  IMAD R97, R231, R58, RZ ;  /* 0x0000003ae7617224 */ /* 0x000fe200078e02ff */
[----:B------:R-:W-:Y:S01]  /*b320*/  LEA.HI.X.SX32 R135, R40, R64, 0x1, P2 ;  /* 0x0000004028877211 */ /* 0x000fe200010f0eff */
[-C--:B------:R-:W-:Y:S01]  /*b330*/  IMAD R95, R229, R58.reuse, RZ ;  /* 0x0000003ae55f7224 */ /* 0x080fe200078e02ff */
[C---:B------:R-:W-:Y:S01]  /*b340*/  IADD3 R136, P5, PT, R13.reuse, R41, RZ ;  /* 0x000000290d887210 */ /* 0x040fe20007fbe0ff */
[----:B------:R-:W-:Y:S01]  /*b350*/  IMAD R99, R230, R58, RZ ;  /* 0x0000003ae6637224 */ /* 0x000fe200078e02ff */
[----:B------:R-:W-:Y:S01]  /*b360*/  IADD3 R153, P4, PT, R13, R38, RZ ;  /* 0x000000260d997210 */ /* 0x000fe20007f9e0ff */
[----:B------:R-:W-:Y:S01]  /*b370*/  IMAD R103, R235, R58, RZ ;  /* 0x0000003aeb677224 */ /* 0x000fe200078e02ff */
[----:B------:R-:W-:Y:S01]  /*b380*/  IADD3 R150, P2, PT, R13, R36, RZ ;  /* 0x000000240d967210 */ /* 0x000fe20007f5e0ff */
[----:B------:R-:W-:Y:S01]  /*b390*/  IMAD R101, R236, R58, RZ ;  /* 0x0000003aec657224 */ /* 0x000fe200078e02ff */
[----:B------:R-:W-:Y:S01]  /*b3a0*/  LEA.HI.X.SX32 R141, R43, R64, 0x1, P3 ;  /* 0x000000402b8d7211 */ /* 0x000fe200018f0eff */
[-C--:B------:R-:W-:Y:S01]  /*b3b0*/  IMAD R105, R239, R58.reuse, RZ ;  /* 0x0000003aef697224 */ /* 0x080fe200078e02ff */
        /* <DEDUP_REMOVED lines=18> */
[----:B------:R-:W-:-:S02]  /*b4e0*/  LEA.HI.X.SX32 R159, R37, R64, 0x1, P5 ;  /* 0x00000040259f7211 */ /* 0x000fc400028f0eff */
[-C--:B------:R-:W-:Y:S02]  /*b4f0*/  LEA.HI.X.SX32 R156, R34, R64.reuse, 0x1, P4 ;  /* 0x00000040229c7211 */ /* 0x080fe400020f0eff */
[----:B------:R-:W-:Y:S02]  /*b500*/  LEA.HI.X.SX32 R152, R32, R64, 0x1, P2 ;  /* 0x0000004020987211 */ /* 0x000fe400010f0eff */
[C---:B------:R-:W-:Y:S02]  /*b510*/  IADD3 R128, P5, PT, R13.reuse, R33, RZ ;  /* 0x000000210d807210 */ /* 0x040fe40007fbe0ff */
[----:B------:R-:W-:Y:S02]  /*b520*/  IADD3 R34, P2, PT, R13, R28, RZ ;  /* 0x0000001c0d227210 */ /* 0x000fe40007f5e0ff */
[----:B------:R-:W-:Y:S02]  /*b530*/  LEA.HI.X.SX32 R157, R35, R64, 0x1, P3 ;  /* 0x00000040239d7211 */ /* 0x000fe400018f0eff */
[----:B------:R-:W-:-:S02]  /*b540*/  IADD3 R37, P3, PT, R13, R31, RZ ;  /* 0x0000001f0d257210 */ /* 0x000fc40007f7e0ff */
[-C--:B------:R-:W-:Y:S02]  /*b550*/  LEA.HI.X.SX32 R154, R33, R64.reuse, 0x1, P5 ;  /* 0x00000040219a7211 */ /* 0x080fe400028f0eff */
[----:B------:R-:W-:Y:S02]  /*b560*/  LEA.HI.X.SX32 R129, R28, R64, 0x1, P2 ;  /* 0x000000401c817211 */ /* 0x000fe400010f0eff */
[C---:B------:R-:W-:Y:S02]  /*b570*/  IADD3 R35, P4, PT, R13.reuse, R30, RZ ;  /* 0x0000001e0d237210 */ /* 0x040fe40007f9e0ff */
[C---:B------:R-:W-:Y:S02]  /*b580*/  IADD3 R33, P5, PT, R13.reuse, R29, RZ ;  /* 0x0000001d0d217210 */ /* 0x040fe40007fbe0ff */
[----:B------:R-:W-:Y:S02]  /*b590*/  IADD3 R42, P2, PT, R13, R24, RZ ;  /* 0x000000180d2a7210 */ /* 0x000fe40007f5e0ff */
[----:B------:R-:W-:-:S02]  /*b5a0*/  LEA.HI.X.SX32 R32, R31, R64, 0x1, P3 ;  /* 0x000000401f207211 */ /* 0x000fc400018f0eff */
[-C--:B------:R-:W-:Y:S02]  /*b5b0*/  LEA.HI.X.SX32 R30, R30, R64.reuse, 0x1, P4 ;  /* 0x000000401e1e7211 */ /* 0x080fe400020f0eff */
[-C--:B------:R-:W-:Y:S02]  /*b5c0*/  LEA.HI.X.SX32 R31, R29, R64.reuse, 0x1, P5 ;  /* 0x000000401d1f7211 */ /* 0x080fe400028f0eff */
[----:B------:R-:W-:Y:S01]  /*b5d0*/  LEA.HI.X.SX32 R41, R24, R64, 0x1, P2 ;  /* 0x0000004018297211 */ /* 0x000fe200010f0eff */
[----:B------:R-:W1:Y:S01]  /*b5e0*/  LDC.64 R28, c[0x0][0x388] ;  /* 0x0000e200ff1c7b82 */ /* 0x000e620000000a00 */
[C---:B------:R-:W-:Y:S02]  /*b5f0*/  IADD3 R38, P4, PT, R13.reuse, R26, RZ ;  /* 0x0000001a0d267210 */ /* 0x040fe40007f9e0ff */
[C---:B------:R-:W-:Y:S02]  /*b600*/  IADD3 R40, P5, PT, R13.reuse, R25, RZ ;  /* 0x000000190d287210 */ /* 0x040fe40007fbe0ff */
[----:B------:R-:W-:-:S02]  /*b610*/  IADD3 R50, P2, PT, R13, R20, RZ ;  /* 0x000000140d327210 */ /* 0x000fc40007f5e0ff */
[-C--:B------:R-:W-:Y:S02]  /*b620*/  LEA.HI.X.SX32 R125, R26, R64.reuse, 0x1, P4 ;  /* 0x000000401a7d7211 */ /* 0x080fe400020f0eff */
[-C--:B------:R-:W-:Y:S02]  /*b630*/  LEA.HI.X.SX32 R39, R25, R64.reuse, 0x1, P5 ;  /* 0x0000004019277211 */ /* 0x080fe400028f0eff */
[----:B------:R-:W-:Y:S02]  /*b640*/  LEA.HI.X.SX32 R49, R20, R64, 0x1, P2 ;  /* 0x0000004014317211 */ /* 0x000fe400010f0eff */
[C---:B------:R-:W-:Y:S02]  /*b650*/  IADD3 R46, P4, PT, R13.reuse, R22, RZ ;  /* 0x000000160d2e7210 */ /* 0x040fe40007f9e0ff */
[C---:B------:R-:W-:Y:S02]  /*b660*/  IADD3 R48, P5, PT, R13.reuse, R21, RZ ;  /* 0x000000150d307210 */ /* 0x040fe40007fbe0ff */
[----:B------:R-:W-:-:S02]  /*b670*/  IADD3 R60, P2, PT, R13, R190, RZ ;  /* 0x000000be0d3c7210 */ /* 0x000fc40007f5e0ff */
[-C--:B------:R-:W-:Y:S02]  /*b680*/  LEA.HI.X.SX32 R45, R22, R64.reuse, 0x1, P4 ;  /* 0x00000040162d7211 */ /* 0x080fe400020f0eff */
[-C--:B------:R-:W-:Y:S02]  /*b690*/  LEA.HI.X.SX32 R47, R21, R64.reuse, 0x1, P5 ;  /* 0x00000040152f7211 */ /* 0x080fe400028f0eff */
[----:B------:R-:W-:Y:S01]  /*b6a0*/  LEA.HI.X.SX32 R190, R190, R64, 0x1, P2 ;  /* 0x00000040bebe7211 */ /* 0x000fe200010f0eff */
[----:B-1----:R-:W-:Y:S01]  /*b6b0*/  IMAD.WIDE.U32 R20, R59, 0x1c, R28 ;  /* 0x0000001c3b147825 */ /* 0x002fe200078e001c */
[----:B------:R-:W-:Y:S02]  /*b6c0*/  IADD3 R56, P5, PT, R13, R17, RZ ;  /* 0x000000110d387210 */ /* 0x000fe40007fbe0ff */
[----:B------:R-:W-:Y:S02]  /*b6d0*/  SHF.R.S32.HI R22, RZ, 0x1f, R12 ;  /* 0x0000001fff167819 */ /* 0x000fe4000001140c */
[----:B------:R-:W-:-:S02]  /*b6e0*/  IADD3 R86, P2, PT, R12, R85, RZ ;  /* 0x000000550c567210 */ /* 0x000fc40007f5e0ff */
[----:B------:R-:W-:Y:S02]  /*b6f0*/  LEA.HI.X.SX32 R55, R17, R64, 0x1, P5 ;  /* 0x0000004011377211 */ /* 0x000fe400028f0eff */
[----:B------:R-:W-:Y:S02]  /*b700*/  LEA.HI.X.SX32 R85, R85, R22, 0x1, P2 ;  /* 0x0000001655557211 */ /* 0x000fe400010f0eff */
[C---:B------:R-:W-:Y:S02]  /*b710*/  IADD3 R36, P3, PT, R13.reuse, R27, RZ ;  /* 0x0000001b0d247210 */ /* 0x040fe40007f7e0ff */
[----:B------:R-:W-:Y:S02]  /*b720*/  IADD3 R54, P4, PT, R13, R18, RZ ;  /* 0x000000120d367210 */ /* 0x000fe40007f9e0ff */
[C---:B------:R-:W-:Y:S02]  /*b730*/  IADD3 R88, P5, PT, R12.reuse, R87, RZ ;  /* 0x000000570c587210 */ /* 0x040fe40007fbe0ff */
[----:B------:R-:W-:-:S02]  /*b740*/  IADD3 R92, P2, PT, R12, R91, RZ ;  /* 0x0000005b0c5c7210 */ /* 0x000fc40007f5e0ff */
[-C--:B------:R-:W-:Y:S02]  /*b750*/  LEA.HI.X.SX32 R127, R27, R64.reuse, 0x1, P3 ;  /* 0x000000401b7f7211 */ /* 0x080fe400018f0eff */
[----:B------:R-:W-:Y:S02]  /*b760*/  LEA.HI.X.SX32 R53, R18, R64, 0x1, P4 ;  /* 0x0000004012357211 */ /* 0x000fe400020f0eff */
[-C--:B------:R-:W-:Y:S02]  /*b770*/  LEA.HI.X.SX32 R87, R87, R22.reuse, 0x1, P5 ;  /* 0x0000001657577211 */ /* 0x080fe400028f0eff */
[----:B------:R-:W-:Y:S02]  /*b780*/  LEA.HI.X.SX32 R91, R91, R22, 0x1, P2 ;  /* 0x000000165b5b7211 */ /* 0x000fe400010f0eff */
[----:B------:R-:W-:Y:S02]  /*b790*/  IADD3 R44, P3, PT, R13, R23, RZ ;  /* 0x000000170d2c7210 */ /* 0x000fe40007f7e0ff */
[----:B------:R-:W-:-:S02]  /*b7a0*/  IADD3 R90, P4, PT, R12, R89, RZ ;  /* 0x000000590c5a7210 */ /* 0x000fc40007f9e0ff */
[C---:B------:R-:W-:Y:S02]  /*b7b0*/  IADD3 R94, P5, PT, R12.reuse, R93, RZ ;  /* 0x0000005d0c5e7210 */ /* 0x040fe40007fbe0ff */
[----:B------:R-:W-:Y:S02]  /*b7c0*/  IADD3 R98, P2, PT, R12, R97, RZ ;  /* 0x000000610c627210 */ /* 0x000fe40007f5e0ff */
[----:B------:R-:W-:Y:S02]  /*b7d0*/  LEA.HI.X.SX32 R43, R23, R64, 0x1, P3 ;  /* 0x00000040172b7211 */ /* 0x000fe400018f0eff */
[-C--:B------:R-:W-:Y:S02]  /*b7e0*/  LEA.HI.X.SX32 R89, R89, R22.reuse, 0x1, P4 ;  /* 0x0000001659597211 */ /* 0x080fe400020f0eff */
[-C--:B------:R-:W-:Y:S02]  /*b7f0*/  LEA.HI.X.SX32 R93, R93, R22.reuse, 0x1, P5 ;  /* 0x000000165d5d7211 */ /* 0x080fe400028f0eff */
[----:B------:R-:W-:-:S02]  /*b800*/  LEA.HI.X.SX32 R97, R97, R22, 0x1, P2 ;  /* 0x0000001661617211 */ /* 0x000fc400010f0eff */
[----:B------:R-:W-:Y:S02]  /*b810*/  IADD3 R52, P3, PT, R13, R19, RZ ;  /* 0x000000130d347210 */ /* 0x000fe40007f7e0ff */
[C---:B------:R-:W-:Y:S02]  /*b820*/  IADD3 R96, P4, PT, R12.reuse, R95, RZ ;  /* 0x0000005f0c607210 */ /* 0x040fe40007f9e0ff */
[C---:B------:R-:W-:Y:S02]  /*b830*/  IADD3 R100, P5, PT, R12.reuse, R99, RZ ;  /* 0x000000630c647210 */ /* 0x040fe40007fbe0ff */
[----:B------:R-:W-:Y:S02]  /*b840*/  IADD3 R104, P2, PT, R12, R103, RZ ;  /* 0x000000670c687210 */ /* 0x000fe40007f5e0ff */
[----:B------:R-:W-:Y:S01]  /*b850*/  LEA.HI.X.SX32 R51, R19, R64, 0x1, P3 ;  /* 0x0000004013337211 */ /* 0x000fe200018f0eff */
[----:B------:R-:W-:Y:S01]  /*b860*/  IMAD.WIDE.U32 R18, R57, 0x1c, R62 ;  /* 0x0000001c39127825 */ /* 0x000fe200078e003e */
[----:B------:R-:W-:-:S02]  /*b870*/  LEA.HI.X.SX32 R95, R95, R22, 0x1, P4 ;  /* 0x000000165f5f7211 */ /* 0x000fc400020f0eff */
[-C--:B------:R-:W-:Y:S02]  /*b880*/  LEA.HI.X.SX32 R99, R99, R22.reuse, 0x1, P5 ;  /* 0x0000001663637211 */ /* 0x080fe400028f0eff */
[----:B------:R-:W-:Y:S02]  /*b890*/  LEA.HI.X.SX32 R103, R103, R22, 0x1, P2 ;  /* 0x0000001667677211 */ /* 0x000fe400010f0eff */
[----:B------:R-:W-:Y:S02]  /*b8a0*/  IADD3 R61, P3, PT, R13, R191, RZ ;  /* 0x000000bf0d3d7210 */ /* 0x000fe40007f7e0ff */
[C---:B------:R-:W-:Y:S02]  /*b8b0*/  IADD3 R102, P4, PT, R12.reuse, R101, RZ ;  /* 0x000000650c667210 */ /* 0x040fe40007f9e0ff */
[C---:B------:R-:W-:Y:S02]  /*b8c0*/  IADD3 R106, P5, PT, R12.reuse, R105, RZ ;  /* 0x000000690c6a7210 */ /* 0x040fe40007fbe0ff */
[----:B------:R-:W-:-:S02]  /*b8d0*/  IADD3 R110, P2, PT, R12, R109, RZ ;  /* 0x0000006d0c6e7210 */ /* 0x000fc40007f5e0ff */
[----:B------:R-:W-:Y:S02]  /*b8e0*/  LEA.HI.X.SX32 R191, R191, R64, 0x1, P3 ;  /* 0x00000040bfbf7211 */ /* 0x000fe400018f0eff */
[-C--:B------:R-:W-:Y:S02]  /*b8f0*/  LEA.HI.X.SX32 R101, R101, R22.reuse, 0x1, P4 ;  /* 0x0000001665657211 */ /* 0x080fe400020f0eff */
[-C--:B------:R-:W-:Y:S02]  /*b900*/  LEA.HI.X.SX32 R105, R105, R22.reuse, 0x1, P5 ;  /* 0x0000001669697211 */ /* 0x080fe400028f0eff */
[----:B------:R-:W-:Y:S02]  /*b910*/  LEA.HI.X.SX32 R109, R109, R22, 0x1, P2 ;  /* 0x000000166d6d7211 */ /* 0x000fe400010f0eff */
[C---:B------:R-:W-:Y:S02]  /*b920*/  IADD3 R62, P3, PT, R12.reuse, R16, RZ ;  /* 0x000000100c3e7210 */ /* 0x040fe40007f7e0ff */
[----:B------:R-:W-:-:S02]  /*b930*/  IADD3 R108, P4, PT, R12, R107, RZ ;  /* 0x0000006b0c6c7210 */ /* 0x000fc40007f9e0ff */
[C---:B------:R-:W-:Y:S02]  /*b940*/  IADD3 R112, P5, PT, R12.reuse, R111, RZ ;  /* 0x0000006f0c707210 */ /* 0x040fe40007fbe0ff */
[----:B------:R-:W-:Y:S02]  /*b950*/  IADD3 R64, P2, PT, R12, R15, RZ ;  /* 0x0000000f0c407210 */ /* 0x000fe40007f5e0ff */
[-C--:B------:R-:W-:Y:S02]  /*b960*/  LEA.HI.X.SX32 R107, R107, R22.reuse, 0x1, P4 ;  /* 0x000000166b6b7211 */ /* 0x080fe400020f0eff */
[-C--:B------:R-:W-:Y:S02]  /*b970*/  LEA.HI.X.SX32 R111, R111, R22.reuse, 0x1, P5 ;  /* 0x000000166f6f7211 */ /* 0x080fe400028f0eff */
[-C--:B------:R-:W-:Y:S02]  /*b980*/  LEA.HI.X.SX32 R124, R16, R22.reuse, 0x1, P3 ;  /* 0x00000016107c7211 */ /* 0x080fe400018f0eff */
[----:B------:R-:W-:-:S02]  /*b990*/  LEA.HI.X.SX32 R63, R15, R22, 0x1, P2 ;  /* 0x000000160f3f7211 */ /* 0x000fc400010f0eff */
[C---:B------:R-:W-:Y:S02]  /*b9a0*/  IADD3 R114, P4, PT, R12.reuse, R113, RZ ;  /* 0x000000710c727210 */ /* 0x040fe40007f9e0ff */
[C---:B------:R-:W-:Y:S02]  /*b9b0*/  IADD3 R66, P5, PT, R12.reuse, R14, RZ ;  /* 0x0000000e0c427210 */ /* 0x040fe40007fbe0ff */
[C---:B------:R-:W-:Y:S02]  /*b9c0*/  IADD3 R70, P3, PT, R12.reuse, R3, RZ ;  /* 0x000000030c467210 */ /* 0x040fe40007f7e0ff */
[----:B------:R-:W-:Y:S02]  /*b9d0*/  IADD3 R72, P2, PT, R12, R2, RZ ;  /* 0x000000020c487210 */ /* 0x000fe40007f5e0ff */
[-C--:B------:R-:W-:Y:S02]  /*b9e0*/  LEA.HI.X.SX32 R113, R113, R22.reuse, 0x1, P4 ;  /* 0x0000001671717211 */ /* 0x080fe400020f0eff */
[----:B------:R-:W-:-:S02]  /*b9f0*/  LEA.HI.X.SX32 R65, R14, R22, 0x1, P5 ;  /* 0x000000160e417211 */ /* 0x000fc400028f0eff */
[-C--:B------:R-:W-:Y:S02]  /*ba00*/  LEA.HI.X.SX32 R69, R3, R22.reuse, 0x1, P3 ;  /* 0x0000001603457211 */ /* 0x080fe400018f0eff */
[----:B------:R-:W-:Y:S02]  /*ba10*/  LEA.HI.X.SX32 R71, R2, R22, 0x1, P2 ;  /* 0x0000001602477211 */ /* 0x000fe400010f0eff */
[C---:B------:R-:W-:Y:S02]  /*ba20*/  IADD3 R68, P4, PT, R12.reuse, R4, RZ ;  /* 0x000000040c447210 */ /* 0x040fe40007f9e0ff */
[----:B------:R-:W-:Y:S02]  /*ba30*/  IADD3 R74, P5, PT, R12, R0, RZ ;  /* 0x000000000c4a7210 */ /* 0x000fe40007fbe0ff */
[----:B------:R-:W-:Y:S02]  /*ba40*/  SHF.R.S32.HI R119, RZ, 0x1f, R223 ;  /* 0x0000001fff777819 */ /* 0x000fe400000114df */
[----:B------:R-:W-:-:S02]  /*ba50*/  LEA.HI.X.SX32 R67, R4, R22, 0x1, P4 ;  /* 0x0000001604437211 */ /* 0x000fc400020f0eff */
[----:B------:R-:W-:Y:S01]  /*ba60*/  LEA.HI.X.SX32 R73, R0, R22, 0x1, P5 ;  /* 0x0000001600497211 */ /* 0x000fe200028f0eff */
[----:B------:R-:W-:Y:S01]  /*ba70*/  IMAD R13, R188, 0x1c, RZ ;  /* 0x0000001cbc0d7824 */ /* 0x000fe200078e02ff */
[----:B------:R-:W-:Y:S01]  /*ba80*/  LEA.HI R119, R119, R223, RZ, 0x6 ;  /* 0x000000df77777211 */ /* 0x000fe200078f30ff */
[----:B------:R-:W-:Y:S02]  /*ba90*/  IMAD R17, R168, 0x1c, RZ ;  /* 0x0000001ca8117824 */ /* 0x000fe400078e02ff */
[----:B------:R-:W-:Y:S02]  /*baa0*/  IMAD.MOV.U32 R3, RZ, RZ, R20 ;  /* 0x000000ffff037224 */ /* 0x000fe400078e0014 */
[----:B------:R-:W-:Y:S01]  /*bab0*/  IMAD.IADD R2, R19, 0x1, R13 ;  /* 0x0000000113027824 */ /* 0x000fe200078e020d */
[C---:B------:R-:W-:Y:S01]  /*bac0*/  SHF.L.U64.HI R19, R149.reuse, 0x2, R157 ;  /* 0x0000000295137819 */ /* 0x040fe2000001029d */
[----:B------:R-:W-:Y:S01]  /*bad0*/  IMAD.SHL.U32 R20, R149, 0x4, RZ ;  /* 0x0000000495147824 */ /* 0x000fe200078e00ff */
[----:B------:R-:W-:Y:S01]  /*bae0*/  SHF.R.S32.HI R149, RZ, 0x6, R119 ;  /* 0x00000006ff957819 */ /* 0x000fe20000011477 */
[----:B------:R-:W-:Y:S01]  /*baf0*/  IMAD.IADD R4, R21, 0x1, R17 ;  /* 0x0000000115047824 */ /* 0x000fe200078e0211 */
[----:B------:R-:W-:Y:S01]  /*bb00*/  SHF.L.U64.HI R21, R148, 0x2, R156 ;  /* 0x0000000294157819 */ /* 0x000fe2000001029c */
[C---:B------:R-:W-:Y:S01]  /*bb10*/  IMAD.SHL.U32 R58, R60.reuse, 0x4, RZ ;  /* 0x000000043c3a7824 */ /* 0x040fe200078e00ff */
[C---:B------:R-:W-:Y:S01]  /*bb20*/  SHF.L.U64.HI R27, R37.reuse, 0x2, R32 ;  /* 0x00000002251b7819 */ /* 0x040fe20000010220 */
[----:B------:R-:W-:Y:S01]  /*bb30*/  IMAD.SHL.U32 R28, R37, 0x4, RZ ;  /* 0x00000004251c7824 */ /* 0x000fe200078e00ff */
[C---:B------:R-:W-:Y:S01]  /*bb40*/  SHF.L.U64.HI R29, R35.reuse, 0x2, R30 ;  /* 0x00000002231d7819 */ /* 0x040fe2000001021e */
[----:B------:R-:W-:Y:S01]  /*bb50*/  IMAD.SHL.U32 R30, R35, 0x4, RZ ;  /* 0x00000004231e7824 */ /* 0x000fe200078e00ff */
[----:B------:R-:W-:Y:S01]  /*bb60*/  SHF.L.U64.HI R57, R60, 0x2, R190 ;  /* 0x000000023c397819 */ /* 0x000fe200000102be */
[C---:B------:R-:W-:Y:S01]  /*bb70*/  IMAD.SHL.U32 R32, R33.reuse, 0x4, RZ ;  /* 0x0000000421207824 */ /* 0x040fe200078e00ff */
[----:B------:R-:W-:Y:S01]  /*bb80*/  SHF.L.U64.HI R31, R33, 0x2, R31 ;  /* 0x00000002211f7819 */ /* 0x000fe2000001021f */
[C---:B------:R-:W-:Y:S01]  /*bb90*/  IMAD.SHL.U32 R60, R61.reuse, 0x4, RZ ;  /* 0x000000043d3c7824 */ /* 0x040fe200078e00ff */
[----:B------:R-:W-:Y:S01]  /*bba0*/  SHF.L.U64.HI R59, R61, 0x2, R191 ;  /* 0x000000023d3b7819 */ /* 0x000fe200000102bf */
[----:B------:R-:W-:Y:S01]  /*bbb0*/  IMAD.MOV.U32 R0, RZ, RZ, R18 ;  /* 0x000000ffff007224 */ /* 0x000fe200078e0012 */
[----:B------:R-:W-:Y:S01]  /*bbc0*/  SHF.L.U64.HI R147, R146, 0x2, R147 ;  /* 0x0000000292937819 */ /* 0x000fe20000010293 */
[----:B------:R-:W-:Y:S01]  /*bbd0*/  IMAD.MOV.U32 R122, RZ, RZ, RZ ;  /* 0x000000ffff7a7224 */ /* 0x000fe200078e00ff */
[----:B------:R-:W-:Y:S01]  /*bbe0*/  SHF.L.U64.HI R145, R144, 0x2, R145 ;  /* 0x0000000290917819 */ /* 0x000fe20000010291 */
[----:B------:R-:W-:Y:S01]  /*bbf0*/  IMAD.SHL.U32 R146, R146, 0x4, RZ ;  /* 0x0000000492927824 */ /* 0x000fe200078e00ff */
        /* <DEDUP_REMOVED lines=34> */
[----:B------:R-:W-:-:S02]  /*be20*/  SHF.L.U64.HI R61, R62, 0x2, R124 ;  /* 0x000000023e3d7819 */ /* 0x000fc4000001027c */
[C---:B---3--:R-:W-:Y:S02]  /*be30*/  IADD3 R78, P3, PT, R12.reuse, R210, RZ ;  /* 0x000000d20c4e7210 */ /* 0x048fe40007f7e0ff */
[----:B----4-:R-:W-:Y:S02]  /*be40*/  IADD3 R80, P2, PT, R12, R209, RZ ;  /* 0x000000d10c507210 */ /* 0x010fe40007f5e0ff */
[-C--:B------:R-:W-:Y:S02]  /*be50*/  LEA.HI.X.SX32 R77, R210, R22.reuse, 0x1, P3 ;  /* 0x00000016d24d7211 */ /* 0x080fe400018f0eff */
[----:B------:R-:W-:Y:S02]  /*be60*/  LEA.HI.X.SX32 R79, R209, R22, 0x1, P2 ;  /* 0x00000016d14f7211 */ /* 0x000fe400010f0eff */
[C---:B--2---:R-:W-:Y:S02]  /*be70*/  IADD3 R76, P4, PT, R12.reuse, R211, RZ ;  /* 0x000000d30c4c7210 */ /* 0x044fe40007f9e0ff */
[----:B-----5:R-:W-:-:S02]  /*be80*/  IADD3 R82, P5, PT, R12, R198, RZ ;  /* 0x000000c60c527210 */ /* 0x020fc40007fbe0ff */
        /* <DEDUP_REMOVED lines=13> */
[----:B------:R-:W-:Y:S01]  /*bf60*/  LEA.HI.X.SX32 R131, R131, R22, 0x1, P5 ;  /* 0x0000001683837211 */ /* 0x000fe200028f0eff */
[----:B------:R-:W-:Y:S01]  /*bf70*/  IMAD.SHL.U32 R22, R148, 0x4, RZ ;  /* 0x0000000494167824 */ /* 0x000fe200078e00ff */
[----:B------:R-:W-:Y:S01]  /*bf80*/  VIMNMX R148, PT, PT, R149, 0x2, !PT ;  /* 0x0000000295947848 */ /* 0x000fe20007fe0100 */
[C---:B------:R-:W-:Y:S01]  /*bf90*/  IMAD.SHL.U32 R12, R155.reuse, 0x4, RZ ;  /* 0x000000049b0c7824 */ /* 0x040fe200078e00ff */
        /* <DEDUP_REMOVED lines=73> */
[----:B------:R-:W-:-:S02]  /*c430*/  IMAD.SHL.U32 R130, R130, 0x4, RZ ;  /* 0x0000000482827824 */ /* 0x000fc400078e00ff */
[----:B------:R-:W-:Y:S02]  /*c440*/  IMAD.SHL.U32 R132, R132, 0x4, RZ ;  /* 0x0000000484847824 */ /* 0x000fe400078e00ff */
[----:B------:R-:W-:Y:S02]  /*c450*/  VIADD R149, R149, 0xfffffff9 ;  /* 0xfffffff995957836 */ /* 0x000fe40000000000 */
[----:B------:R-:W-:Y:S01]  /*c460*/  VIADD R148, R148, 0xffffffff ;  /* 0xffffffff94947836 */ /* 0x000fe20000000000 */
[----:B------:R-:W-:Y:S01]  /*c470*/  UIADD3 UR24, UPT, UPT, UR24, -0x1c0, URZ ;  /* 0xfffffe4018187890 */ /* 0x000fe2000fffe0ff */
[----:B------:R-:W-:Y:S01]  /*c480*/  UMOV UR27, UR10 ;  /* 0x0000000a001b7c82 */ /* 0x000fe20008000000 */
[----:B------:R-:W-:Y:S01]  /*c490*/  UMOV UR25, 0x1 ;  /* 0x0000000100197882 */ /* 0x000fe20000000000 */
[----:B------:R-:W-:Y:S01]  /*c4a0*/  UMOV UR26, 0x6 ;  /* 0x00000006001a7882 */ /* 0x000fe20000000000 */
[----:B------:R-:W-:Y:S01]  /*c4b0*/  UMOV UR5, URZ ;  /* 0x000000ff00057c82 */ /* 0x000fe20008000000 */
[----:B------:R-:W-:Y:S01]  /*c4c0*/  UMOV UR7, URZ ;  /* 0x000000ff00077c82 */ /* 0x000fe20008000000 */
[----:B------:R-:W-:-:S06]  /*c4d0*/  UMOV UR4, URZ ;  /* 0x000000ff00047c82 */ /* 0x000fcc0008000000 */
.L_x_10:
[----:B------:R-:W-:Y:S01]  /*c4e0*/  UIADD3 UR5, UPT, UPT, UR5, 0x1, URZ ;  /* 0x0000000105057890 */ /* 0x000fe2000fffe0ff */
[----:B------:R-:W-:-:S04]  /*c4f0*/  DEPBAR.LE SB0, 0xa ;  /* 0x000082800000791a */ /* 0x000fc80000000000 */
[----:B------:R-:W-:Y:S01]  /*c500*/  ULEA UR10, UR25, UR12, 0x3 ;  /* 0x0000000c190a7291 */ /* 0x000fe2000f8e18ff */
[----:B------:R-:W-:Y:S01]  /*c510*/  IMAD.U32 R122, R122, -0x80000000, RZ ;  /* 0x800000007a7a7824 */ /* 0x000fe200078e00ff */
[----:B------:R-:W-:Y:S02]  /*c520*/  UISETP.GT.AND UP1, UPT, UR5, 0x6, UPT ;  /* 0x000000060500788c */ /* 0x000fe4000bf24270 */
[----:B------:R-:W-:Y:S02]  /*c530*/  UIADD3 UR10, UPT, UPT, UR10, 0x38000, URZ ;  /* 0x000380000a0a7890 */ /* 0x000fe4000fffe0ff */
[----:B------:R-:W-:Y:S01]  /*c540*/  USEL UR5, UR5, URZ, !UP1 ;  /* 0x000000ff05057287 */ /* 0x000fe2000c800000 */
[----:B------:R-:W-:Y:S06]  /*c550*/  BAR.SYNC.DEFER_BLOCKING 0x0 ;  /* 0x0000000000007b1d */ /* 0x000fec0000010000 */
[----:B-1----:R-:W-:Y:S05]  /*c560*/  @P0 BRA `(.L_x_8) ;  /* 0x0000000400080947 */ /* 0x002fea0003800000 */
[----:B------:R-:W-:Y:S01]  /*c570*/  ULEA UR11, UR5, UR12, 0xe ;  /* 0x0000000c050b7291 */ /* 0x000fe2000f8e70ff */
[----:B------:R-:W-:Y:S01]  /*c580*/  UMOV UR6, URZ ;  /* 0x000000ff00067c82 */ /* 0x000fe20008000000 */
[----:B------:R-:W-:Y:S02]  /*c590*/  UMOV UR8, URZ ;  /* 0x000000ff00087c82 */ /* 0x000fe40008000000 */
[----:B------:R-:W-:Y:S02]  /*c5a0*/  USHF.R.U32.HI UR18, URZ, 0x4, UR11 ;  /* 0x00000004ff127899 */ /* 0x000fe4000801160b */
[----:B------:R-:W-:Y:S02]  /*c5b0*/  UIADD3 UR11, UPT, UPT, UR11, 0x1c000, URZ ;  /* 0x0001c0000b0b7890 */ /* 0x000fe4000fffe0ff */
[----:B------:R-:W-:Y:S02]  /*c5c0*/  USGXT.U32 UR18, UR18, 0xe ;  /* 0x0000000e1212789a */ /* 0x000fe40008000000 */
[----:B------:R-:W-:-:S02]  /*c5d0*/  USHF.R.U32.HI UR11, URZ, 0x4, UR11 ;  /* 0x00000004ff0b7899 */ /* 0x000fc4000801160b */
[----:B------:R-:W-:Y:S02]  /*c5e0*/  UIADD3 UR20, UP1, UPT, UR18, 0x2, URZ ;  /* 0x0000000212147890 */ /* 0x000fe4000ff3e0ff */
[----:B------:R-:W-:Y:S02]  /*c5f0*/  USGXT.U32 UR22, UR11, 0xe ;  /* 0x0000000e0b16789a */ /* 0x000fe40008000000 */
[----:B------:R-:W-:Y:S02]  /*c600*/  UIADD3.X UR21, UPT, UPT, UR6, 0x40004040, URZ, UP1, !UPT ;  /* 0x4000404006157890 */ /* 0x000fe40008ffe4ff */
[----:B------:R-:W-:Y:S02]  /*c610*/  UIADD3 UR28, UP1, UPT, UR22, 0x2, URZ ;  /* 0x00000002161c7890 */ /* 0x000fe4000ff3e0ff */
[----:B------:R-:W-:Y:S02]  /*c620*/  UIADD3 UR56, UP4, UPT, UR20, 0x2, URZ ;  /* 0x0000000214387890 */ /* 0x000fe4000ff9e0ff */
[----:B------:R-:W-:-:S02]  /*c630*/  UIADD3 UR58, UP5, UPT, UR20, 0x4, URZ ;  /* 0x00000004143a7890 */ /* 0x000fc4000ffbe0ff */
[----:B------:R-:W-:Y:S02]  /*c640*/  UIADD3.X UR29, UPT, UPT, UR8, 0x40004040, URZ, UP1, !UPT ;  /* 0x40004040081d7890 */ /* 0x000fe40008ffe4ff */
[----:B------:R-:W-:Y:S02]  /*c650*/  UIADD3 UR60, UP6, UPT, UR20, 0x1fe, URZ ;  /* 0x000001fe143c7890 */ /* 0x000fe4000ffde0ff */
[----:B------:R-:W-:Y:S02]  /*c660*/  UIADD3 UR62, UP1, UPT, UR20, 0x200, URZ ;  /* 0x00000200143e7890 */ /* 0x000fe4000ff3e0ff */
[----:B------:R-:W-:Y:S02]  /*c670*/  UIADD3 UR64, UP2, UPT, UR20, 0x202, URZ ;  /* 0x0000020214407890 */ /* 0x000fe4000ff5e0ff */
[----:B------:R-:W-:Y:S02]  /*c680*/  UIADD3.X UR57, UPT, UPT, UR21, URZ, URZ, UP4, !UPT ;  /* 0x000000ff15397290 */ /* 0x000fe4000a7fe4ff */
[----:B------:R-:W-:-:S02]  /*c690*/  UIADD3 UR66, UP3, UPT, UR20, 0x204, URZ ;  /* 0x0000020414427890 */ /* 0x000fc4000ff7e0ff */
[----:B------:R-:W-:Y:S02]  /*c6a0*/  UIADD3 UR30, UP4, UPT, UR28, 0x2, URZ ;  /* 0x000000021c1e7890 */ /* 0x000fe4000ff9e0ff */
[----:B------:R-:W-:Y:S02]  /*c6b0*/  UIADD3.X UR59, UPT, UPT, UR21, URZ, URZ, UP5, !UPT ;  /* 0x000000ff153b7290 */ /* 0x000fe4000affe4ff */
[----:B------:R-:W-:Y:S02]  /*c6c0*/  UIADD3 UR32, UP5, UPT, UR28, 0x4, URZ ;  /* 0x000000041c207890 */ /* 0x000fe4000ffbe0ff */
[----:B------:R-:W-:Y:S02]  /*c6d0*/  UIADD3.X UR61, UPT, UPT, UR21, URZ, URZ, UP6, !UPT ;  /* 0x000000ff153d7290 */ /* 0x000fe4000b7fe4ff */
[----:B------:R-:W-:Y:S02]  /*c6e0*/  UIADD3 UR34, UP6, UPT, UR28, 0x1fe, URZ ;  /* 0x000001fe1c227890 */ /* 0x000fe4000ffde0ff */
[----:B------:R-:W-:-:S02]  /*c6f0*/  UIADD3.X UR63, UPT, UPT, UR21, URZ, URZ, UP1, !UPT ;  /* 0x000000ff153f7290 */ /* 0x000fc40008ffe4ff */
[----:B------:R-:W-:Y:S02]  /*c700*/  UIADD3 UR36, UP1, UPT, UR28, 0x200, URZ ;  /* 0x000002001c247890 */ /* 0x000fe4000ff3e0ff */
[----:B------:R-:W-:Y:S02]  /*c710*/  UIADD3.X UR65, UPT, UPT, UR21, URZ, URZ, UP2, !UPT ;  /* 0x000000ff15417290 */ /* 0x000fe400097fe4ff */
[----:B------:R-:W-:Y:S02]  /*c720*/  UIADD3 UR38, UP2, UPT, UR28, 0x202, URZ ;  /* 0x000002021c267890 */ /* 0x000fe4000ff5e0ff */
[----:B------:R-:W-:Y:S02]  /*c730*/  UIADD3.X UR67, UPT, UPT, UR21, URZ, URZ, UP3, !UPT ;  /* 0x000000ff15437290 */ /* 0x000fe40009ffe4ff */
[----:B------:R-:W-:Y:S02]  /*c740*/  UIADD3.X UR31, UPT, UPT, UR29, URZ, URZ, UP4, !UPT ;  /* 0x000000ff1d1f7290 */ /* 0x000fe4000a7fe4ff */
[----:B------:R-:W-:-:S02]  /*c750*/  UIADD3 UR40, UP3, UPT, UR28, 0x204, URZ ;  /* 0x000002041c287890 */ /* 0x000fc4000ff7e0ff */
[----:B------:R-:W-:Y:S02]  /*c760*/  UIADD3.X UR33, UPT, UPT, UR29, URZ, URZ, UP5, !UPT ;  /* 0x000000ff1d217290 */ /* 0x000fe4000affe4ff */
[----:B------:R-:W-:Y:S02]  /*c770*/  UIADD3.X UR35, UPT, UPT, UR29, URZ, URZ, UP6, !UPT ;  /* 0x000000ff1d237290 */ /* 0x000fe4000b7fe4ff */
[----:B------:R-:W-:Y:S02]  /*c780*/  UIADD3.X UR37, UPT, UPT, UR29, URZ, URZ, UP1, !UPT ;  /* 0x000000ff1d257290 */ /* 0x000fe40008ffe4ff */
[----:B------:R-:W-:Y:S01]  /*c790*/  UIADD3.X UR39, UPT, UPT, UR29, URZ, URZ, UP2, !UPT ;  /* 0x000000ff1d277290 */ /* 0x000fe200097fe4ff */
[----:B------:R-:W-:Y:S01]  /*c7a0*/  UMOV UR14, 0x0 ;  /* 0x00000000000e7882 */ /* 0x000fe20000000000 */
[----:B------:R-:W-:Y:S01]  /*c7b0*/  UMOV UR15, 0x4100910 ;  /* 0x04100910000f7882 */ /* 0x000fe20000000000 */
[----:B------:R-:W-:Y:S01]  /*c7c0*/  UMOV UR19, 0x40004040 ;  /* 0x4000404000137882 */ /* 0x000fe20000000000 */
[----:B------:R-:W-:Y:S01]  /*c7d0*/  UMOV UR23, 0x40004040 ;  /* 0x4000404000177882 */ /* 0x000fe20000000000 */
[----:B------:R-:W-:Y:S01]  /*c7e0*/  UIADD3.X UR41, UPT, UPT, UR29, URZ, URZ, UP3, !UPT ;  /* 0x000000ff1d297290 */ /* 0x000fe20009ffe4ff */
[----:B------:R1:W-:Y:S01]  /*c7f0*/  UTCHMMA gdesc[UR18], gdesc[UR22], tmem[UR9], tmem[UR14], idesc[UR15], UPT ;  /* 0x00ff0e16120075ea */ /* 0x0003e2000b800009 */
[----:B------:R-:W-:Y:S01]  /*c800*/  UMOV UR16, 0x0 ;  /* 0x0000000000107882 */ /* 0x000fe20000000000 */
[----:B------:R-:W-:Y:S01]  /*c810*/  UMOV UR17, 0x4100910 ;  /* 0x0410091000117882 */ /* 0x000fe20000000000 */
[----:B------:R-:W-:Y:S01]  /*c820*/  UMOV UR44, 0x0 ;  /* 0x00000000002c7882 */ /* 0x000fe20000000000 */
[----:B------:R-:W-:Y:S01]  /*c830*/  UMOV UR45, 0x4100910 ;  /* 0x04100910002d7882 */ /* 0x000fe20000000000 */
        /* <DEDUP_REMOVED lines=11> */
[----:B------:R-:W-:Y:S01]  /*c8f0*/  UMOV UR11, URZ ;  /* 0x000000ff000b7c82 */ /* 0x000fe20008000000 */
[----:B------:R1:W-:Y:S01]  /*c900*/  UTCHMMA gdesc[UR60], gdesc[UR34], tmem[UR9], tmem[UR46], idesc[UR47], UPT ;  /* 0x00ff2e223c0075ea */ /* 0x0003e2000b800009 */
[----:B------:R-:W-:Y:S01]  /*c910*/  UMOV UR54, 0x0 ;  /* 0x0000000000367882 */ /* 0x000fe20000000000 */
[----:B------:R-:W-:Y:S01]  /*c920*/  UMOV UR55, 0x4100910 ;  /* 0x0410091000377882 */ /* 0x000fe20000000000 */
[----:B------:R1:W-:Y:S01]  /*c930*/  UTCHMMA gdesc[UR62], gdesc[UR36], tmem[UR9], tmem[UR52], idesc[UR53], UPT ;  /* 0x00ff34243e0075ea */ /* 0x0003e2000b800009 */
[----:B------:R-:W-:Y:S01]  /*c940*/  UMOV UR6, UR10 ;  /* 0x0000000a00067c82 */ /* 0x000fe20008000000 */
[----:B------:R1:W-:Y:S01]  /*c950*/  UTCHMMA gdesc[UR64], gdesc[UR38], tmem[UR9], tmem[UR50], idesc[UR51], UPT ;  /* 0x00ff3226400075ea */ /* 0x0003e2000b800009 */
[----:B------:R1:W-:Y:S01]  /*c960*/  UTCHMMA gdesc[UR66], gdesc[UR40], tmem[UR9], tmem[UR54], idesc[UR55], UPT ;  /* 0x00ff3628420075ea */ /* 0x0003e2000b800009 */
[----:B------:R1:W-:Y:S01]  /*c970*/  UTCBAR [UR6], URZ ;  /* 0x000000ff060073e9 */ /* 0x0003e200080000ff */
[----:B------:R-:W-:Y:S01]  /*c980*/  NOP ;  /* 0x0000000000007918 */ /* 0x000fe20000000000 */
.L_x_8:
[----:B------:R-:W2:Y:S01]  /*c990*/  SYNCS.PHASECHK.TRANS64.TRYWAIT P3, [UR27], R122 ;  /* 0x0000007aff0075a7 */ /* 0x000ea2000806111b */
[----:B------:R-:W-:Y:S01]  /*c9a0*/  ISETP.LE.AND P2, PT, R149, UR4, PT ;  /* 0x0000000495007c0c */ /* 0x000fe2000bf43270 */
[----:B-1----:R-:W-:Y:S01]  /*c9b0*/  UMOV UR6, UR7 ;  /* 0x0000000700067c82 */ /* 0x002fe20008000000 */
[----:B--2---:R-:W-:Y:S11]  /*c9c0*/  @!P3 BRA `(.L_x_9) ;  /* 0x0000002800fcb947 */ /* 0x004ff60003800000 */
.L_x_16:
[C---:B------:R-:W-:Y:S01]  /*c9d0*/  ISETP.GE.AND P3, PT, R11.reuse, UR24, PT ;  /* 0x000000180b007c0c */ /* 0x040fe2000bf66270 */
[----:B------:R-:W-:Y:S01]  /*c9e0*/  BAR.SYNC.DEFER_BLOCKING 0x0 ;  /* 0x0000000000007b1d */ /* 0x000fe20000010000 */
[----:B------:R-:W-:Y:S01]  /*c9f0*/  UIADD3 UR26, UPT, UPT, UR26, 0x1, URZ ;  /* 0x000000011a1a7890 */ /* 0x000fe2000fffe0ff */
[----:B------:R-:W-:Y:S01]  /*ca00*/  LOP3.LUT R123, R11, 0x2, RZ, 0xfc, !PT ;  /* 0x000000020b7b7812 */ /* 0x000fe200078efcff */
[----:B------:R-:W-:Y:S01]  /*ca10*/  UIADD3 UR4, UPT, UPT, UR4, 0x1, URZ ;  /* 0x0000000104047890 */ /* 0x000fe2000fffe0ff */
[----:B------:R-:W-:Y:S01]  /*ca20*/  SEL R122, RZ, 0x4, P3 ;  /* 0x00000004ff7a7807 */ /* 0x000fe20001800000 */
[----:B------:R-:W-:Y:S01]  /*ca30*/  UISETP.GT.AND UP1, UPT, UR26, 0x6, UPT ;  /* 0x000000061a00788c */ /* 0x000fe2000bf24270 */
[----:B------:R-:W-:Y:S01]  /*ca40*/  ISETP.GE.AND P3, PT, R123, UR24, PT ;  /* 0x000000187b007c0c */ /* 0x000fe2000bf66270 */
[----:B------:R-:W-:Y:S01]  /*ca50*/  UIADD3 UR25, UPT, UPT, UR25, 0x1, URZ ;  /* 0x0000000119197890 */ /* 0x000fe2000fffe0ff */
[----:B------:R-:W-:Y:S01]  /*ca60*/  SEL R122, R122, RZ, !P2 ;  /* 0x000000ff7a7a7207 */ /* 0x000fe20005000000 */
[----:B------:R-:W-:Y:S01]  /*ca70*/  USEL UR26, UR26, URZ, !UP1 ;  /* 0x000000ff1a1a7287 */ /* 0x000fe2000c800000 */
[----:B------:R-:W-:Y:S01]  /*ca80*/  SEL R123, RZ, 0x4, P3 ;  /* 0x00000004ff7b7807 */ /* 0x000fe20001800000 */
[----:B------:R-:W-:Y:S01]  /*ca90*/  UISETP.GT.AND UP1, UPT, UR25, 0x1, UPT ;  /* 0x000000011900788c */ /* 0x000fe2000bf24270 */
[----:B------:R-:W-:Y:S01]  /*caa0*/  ISETP.NE.U32.AND P4, PT, R122, RZ, PT ;  /* 0x000000ff7a00720c */ /* 0x000fe20003f85070 */
[----:B------:R-:W-:Y:S01]  /*cab0*/  ULEA UR7, UR26, UR12, 0xe ;  /* 0x0000000c1a077291 */ /* 0x000fe2000f8e70ff */
[----:B------:R-:W-:Y:S01]  /*cac0*/  LOP3.LUT R125, R11, 0x20, RZ, 0xfc, !PT ;  /* 0x000000200b7d7812 */ /* 0x000fe200078efcff */
[----:B------:R-:W-:Y:S01]  /*cad0*/  USEL UR25, UR25, URZ, !UP1 ;  /* 0x000000ff19197287 */ /* 0x000fe2000c800000 */
[----:B------:R-:W-:Y:S01]  /*cae0*/  IADD3 R122, P3, PT, R0, R84, RZ ;  /* 0x00000054007a7210 */ /* 0x000fe20007f7e0ff */
[----:B------:R-:W-:Y:S01]  /*caf0*/  UMOV UR27, UR10 ;  /* 0x0000000a001b7c82 */ /* 0x000fe20008000000 */
[----:B------:R-:W-:Y:S01]  /*cb00*/  SEL R124, R123, RZ, !P2 ;  /* 0x000000ff7b7c7207 */ /* 0x000fe20005000000 */
[----:B------:R-:W-:Y:S01]  /*cb10*/  VIADD R129, R240, UR7 ;  /* 0x00000007f0817c36 */ /* 0x000fe20008000000 */
[----:B------:R-:W-:Y:S01]  /*cb20*/  ISETP.GE.AND P5, PT, R125, UR24, PT ;  /* 0x000000187d007c0c */ /* 0x000fe2000bfa6270 */
[----:B------:R-:W-:Y:S01]  /*cb30*/  IMAD.X R123, R2, 0x1, R83, P3 ;  /* 0x00000001027b7824 */ /* 0x000fe200018e0653 */
[----:B------:R-:W-:Y:S01]  /*cb40*/  ISETP.NE.U32.AND P3, PT, R124, RZ, PT ;  /* 0x000000ff7c00720c */ /* 0x000fe20003f65070 */
[----:B------:R-:W-:Y:S01]  /*cb50*/  VIADD R125, R9, UR7 ;  /* 0x00000007097d7c36 */ /* 0x000fe20008000000 */
[----:B------:R-:W-:Y:S01]  /*cb60*/  SEL R124, RZ, 0x4, P5 ;  /* 0x00000004ff7c7807 */ /* 0x000fe20002800000 */
[----:B------:R-:W-:Y:S01]  /*cb70*/  VIADD R151, R237, UR7 ;  /* 0x00000007ed977c36 */ /* 0x000fe20008000000 */
[----:B------:R-:W-:-:S02]  /*cb80*/  LOP3.LUT R126, R11, 0x22, RZ, 0xfc, !PT ;  /* 0x000000220b7e7812 */ /* 0x000fc400078efcff */
[----:B------:R-:W-:Y:S01]  /*cb90*/  @!PT LDS RZ, [RZ] ;  /* 0x00000000fffff984 */ /* 0x000fe20000000800 */
[----:B------:R-:W-:Y:S01]  /*cba0*/  @!PT LDS RZ, [RZ] ;  /* 0x00000000fffff984 */ /* 0x000fe20000000800 */
[----:B------:R-:W-:Y:S01]  /*cbb0*/  @!PT LDS RZ, [RZ] ;  /* 0x00000000fffff984 */ /* 0x000fe20000000800 */
[----:B------:R1:W-:Y:S01]  /*cbc0*/  LDGSTS.E [R125], desc[UR42][R122.64], P4 ;  /* 0x000000007a7d7fae */ /* 0x0003e2000a1a102a */
[----:B------:R-:W-:Y:S02]  /*cbd0*/  SEL R124, R124, RZ, !P2 ;  /* 0x000000ff7c7c7207 */ /* 0x000fe40005000000 */
[----:B------:R-:W-:Y:S02]  /*cbe0*/  ISETP.GE.AND P5, PT, R126, UR24, PT ;  /* 0x000000187e007c0c */ /* 0x000fe4000bfa6270 */
[C---:B------:R-:W-:Y:S02]  /*cbf0*/  LOP3.LUT R126, R11.reuse, 0x4, RZ, 0xfc, !PT ;  /* 0x000000040b7e7812 */ /* 0x040fe400078efcff */
[C---:B------:R-:W-:Y:S02]  /*cc00*/  LOP3.LUT R127, R11.reuse, 0x24, RZ, 0xfc, !PT ;  /* 0x000000240b7f7812 */ /* 0x040fe400078efcff */
[C---:B------:R-:W-:Y:S02]  /*cc10*/  LOP3.LUT R128, R11.reuse, 0x1c, RZ, 0xfc, !PT ;  /* 0x0000001c0b807812 */ /* 0x040fe400078efcff */
[----:B------:R-:W-:-:S02]  /*cc20*/  LOP3.LUT R150, R11, 0x1e, RZ, 0xfc, !PT ;  /* 0x0000001e0b967812 */ /* 0x000fc400078efcff */
[----:B-1----:R-:W-:-:S05]  /*cc30*/  IADD3 R122, P4, PT, R0, R82, RZ ;  /* 0x00000052007a7210 */ /* 0x002fca0007f9e0ff */
[----:B------:R-:W-:Y:S01]  /*cc40*/  IMAD.X R123, R2, 0x1, R81, P4 ;  /* 0x00000001027b7824 */ /* 0x000fe200020e0651 */
[----:B------:R-:W-:Y:S02]  /*cc50*/  ISETP.NE.U32.AND P4, PT, R124, RZ, PT ;  /* 0x000000ff7c00720c */ /* 0x000fe40003f85070 */
[----:B------:R-:W-:Y:S02]  /*cc60*/  SEL R124, RZ, 0x4, P5 ;  /* 0x00000004ff7c7807 */ /* 0x000fe40002800000 */
[----:B------:R1:W-:Y:S01]  /*cc70*/  LDGSTS.E [R125+0x8], desc[UR42][R122.64], P3 ;  /* 0x000080007a7d7fae */ /* 0x0003e200099a102a */
[----:B------:R-:W-:Y:S02]  /*cc80*/  ISETP.GE.AND P3, PT, R126, UR24, PT ;  /* 0x000000187e007c0c */ /* 0x000fe4000bf66270 */
[----:B------:R-:W-:Y:S02]  /*cc90*/  SEL R124, R124, RZ, !P2 ;  /* 0x000000ff7c7c7207 */ /* 0x000fe40005000000 */
        /* <DEDUP_REMOVED lines=14> */
[----:B------:R-:W-:Y:S01]  /*cd80*/  ISETP.GE.AND P5, PT, R127, UR24, PT ;  /* 0x000000187f007c0c */ /* 0x000fe2000bfa6270 */
[----:B------:R-:W-:Y:S01]  /*cd90*/  VIADD R127, R126, UR7 ;  /* 0x000000077e7f7c36 */ /* 0x000fe20008000000 */
[----:B------:R-:W-:Y:S02]  /*cda0*/  SEL R124, R124, RZ, !P2 ;  /* 0x000000ff7c7c7207 */ /* 0x000fe40005000000 */
[----:B------:R-:W-:-:S02]  /*cdb0*/  LOP3.LUT R126, R11, 0x26, RZ, 0xfc, !PT ;  /* 0x000000260b7e7812 */ /* 0x000fc400078efcff */
[----:B-1----:R-:W-:Y:S01]  /*cdc0*/  IADD3 R122, P4, PT, R0, R80, RZ ;  /* 0x00000050007a7210 */ /* 0x002fe20007f9e0ff */
[----:B------:R-:W-:-:S04]  /*cdd0*/  VIADD R125, R252, UR7 ;  /* 0x00000007fc7d7c36 */ /* 0x000fc80008000000 */
[----:B------:R-:W-:Y:S01]  /*cde0*/  IMAD.X R123, R2, 0x1, R79, P4 ;  /* 0x00000001027b7824 */ /* 0x000fe200020e064f */
[----:B------:R-:W-:Y:S02]  /*cdf0*/  ISETP.NE.U32.AND P4, PT, R124, RZ, PT ;  /* 0x000000ff7c00720c */ /* 0x000fe40003f85070 */
[----:B------:R-:W-:Y:S02]  /*ce00*/  SEL R124, RZ, 0x4, P5 ;  /* 0x00000004ff7c7807 */ /* 0x000fe40002800000 */
[----:B------:R1:W-:Y:S01]  /*ce10*/  LDGSTS.E [R127], desc[UR42][R122.64], P3 ;  /* 0x000000007a7f7fae */ /* 0x0003e200099a102a */
        /* <DEDUP_REMOVED lines=126> */
[----:B-1----:R-:W-:Y:S02]  /*d600*/  IADD3 R122, P4, PT, R0, R64, RZ ;  /* 0x00000040007a7210 */ /* 0x002fe40007f9e0ff */
[----:B------:R-:W-:-:S03]  /*d610*/  LOP3.LUT R125, R11, 0x3a, RZ, 0xfc, !PT ;  /* 0x0000003a0b7d7812 */ /* 0x000fc600078efcff */
        /* <DEDUP_REMOVED lines=30> */
[----:B-1----:R-:W-:-:S05]  /*d800*/  IADD3 R122, P4, PT, R0, R132, RZ ;  /* 0x00000084007a7210 */ /* 0x002fca0007f9e0ff */
[----:B------:R-:W-:Y:S01]  /*d810*/  IMAD.X R123, R2, 0x1, R131, P4 ;  /* 0x00000001027b7824 */ /* 0x000fe200020e0683 */
[----:B------:R-:W-:Y:S02]  /*d820*/  ISETP.NE.U32.AND P4, PT, R124, RZ, PT ;  /* 0x000000ff7c00720c */ /* 0x000fe40003f85070 */
[----:B------:R-:W-:Y:S02]  /*d830*/  SEL R124, RZ, 0x4, P5 ;  /* 0x00000004ff7c7807 */ /* 0x000fe40002800000 */
[----:B------:R1:W-:Y:S01]  /*d840*/  LDGSTS.E [R129], desc[UR42][R122.64], P3 ;  /* 0x000000007a817fae */ /* 0x0003e200099a102a */
[----:B------:R-:W-:Y:S02]  /*d850*/  ISETP.GE.AND P5, PT, R125, UR24, PT ;  /* 0x000000187d007c0c */ /* 0x000fe4000bfa6270 */
[----:B------:R-:W-:Y:S02]  /*d860*/  SEL R124, R124, RZ, !P2 ;  /* 0x000000ff7c7c7207 */ /* 0x000fe40005000000 */
[----:B------:R-:W-:-:S04]  /*d870*/  SEL R125, RZ, 0x4, P5 ;  /* 0x00000004ff7d7807 */ /* 0x000fc80002800000 */
[----:B------:R-:W-:Y:S02]  /*d880*/  SEL R126, R125, RZ, !P2 ;  /* 0x000000ff7d7e7207 */ /* 0x000fe40005000000 */
[----:B-1----:R-:W-:-:S05]  /*d890*/  IADD3 R122, P3, PT, R0, R130, RZ ;  /* 0x00000082007a7210 */ /* 0x002fca0007f7e0ff */
[----:B------:R-:W-:Y:S01]  /*d8a0*/  IMAD.X R123, R2, 0x1, R121, P3 ;  /* 0x00000001027b7824 */ /* 0x000fe200018e0679 */
[----:B------:R-:W-:Y:S02]  /*d8b0*/  ISETP.NE.U32.AND P3, PT, R124, RZ, PT ;  /* 0x000000ff7c00720c */ /* 0x000fe40003f65070 */
[----:B------:R-:W-:Y:S02]  /*d8c0*/  IADD3 R124, P5, PT, R0, R92, RZ ;  /* 0x0000005c007c7210 */ /* 0x000fe40007fbe0ff */
[----:B------:R1:W-:Y:S01]  /*d8d0*/  LDGSTS.E [R129+0x8], desc[UR42][R122.64], P4 ;  /* 0x000080007a817fae */ /* 0x0003e2000a1a102a */
[----:B------:R-:W-:Y:S02]  /*d8e0*/  ISETP.GE.AND P4, PT, R128, UR24, PT ;  /* 0x0000001880007c0c */ /* 0x000fe4000bf86270 */
[----:B------:R-:W-:Y:S01]  /*d8f0*/  IMAD.X R125, R2, 0x1, R91, P5 ;  /* 0x00000001027d7824 */ /* 0x000fe200028e065b */
[----:B------:R-:W-:Y:S02]  /*d900*/  ISETP.NE.U32.AND P5, PT, R126, RZ, PT ;  /* 0x000000ff7e00720c */ /* 0x000fe40003fa5070 */
[----:B------:R-:W-:-:S02]  /*d910*/  SEL R126, RZ, 0x4, P4 ;  /* 0x00000004ff7e7807 */ /* 0x000fc40002000000 */
[----:B------:R-:W-:Y:S01]  /*d920*/  LOP3.LUT R128, R11, 0x3c, RZ, 0xfc, !PT ;  /* 0x0000003c0b807812 */ /* 0x000fe200078efcff */
[----:B------:R2:W-:Y:S01]  /*d930*/  LDGSTS.E [R129+0x2000], desc[UR42][R124.64], P3 ;  /* 0x020000007c817fae */ /* 0x0005e200099a102a */
[----:B------:R-:W-:Y:S02]  /*d940*/  SEL R126, R126, RZ, !P2 ;  /* 0x000000ff7e7e7207 */ /* 0x000fe40005000000 */
[----:B-1----:R-:W-:Y:S02]  /*d950*/  IADD3 R122, P4, PT, R0, R90, RZ ;  /* 0x0000005a007a7210 */ /* 0x002fe40007f9e0ff */
[----:B------:R-:W-:-:S03]  /*d960*/  ISETP.NE.U32.AND P3, PT, R126, RZ, PT ;  /* 0x000000ff7e00720c */ /* 0x000fc60003f65070 */
[----:B------:R-:W-:Y:S01]  /*d970*/  IMAD.X R123, R2, 0x1, R89, P4 ;  /* 0x00000001027b7824 */ /* 0x000fe200020e0659 */
[----:B--2---:R-:W-:-:S04]  /*d980*/  IADD3 R124, P4, PT, R0, R120, RZ ;  /* 0x00000078007c7210 */ /* 0x004fc80007f9e0ff */
[----:B------:R1:W-:Y:S01]  /*d990*/  LDGSTS.E [R129+0x2008], desc[UR42][R122.64], P5 ;  /* 0x020080007a817fae */ /* 0x0003e2000a9a102a */
[----:B------:R-:W-:Y:S02]  /*d9a0*/  ISETP.GE.AND P5, PT, R150, UR24, PT ;  /* 0x0000001896007c0c */ /* 0x000fe4000bfa6270 */
[----:B------:R-:W-:Y:S01]  /*d9b0*/  LOP3.LUT R150, R11, 0x3e, RZ, 0xfc, !PT ;  /* 0x0000003e0b967812 */ /* 0x000fe200078efcff */
[----:B------:R-:W-:Y:S01]  /*d9c0*/  IMAD.X R125, R2, 0x1, R119, P4 ;  /* 0x00000001027d7824 */ /* 0x000fe200020e0677 */
[----:B------:R-:W-:Y:S02]  /*d9d0*/  ISETP.GE.AND P4, PT, R128, UR24, PT ;  /* 0x0000001880007c0c */ /* 0x000fe4000bf86270 */
[----:B------:R-:W2:Y:S01]  /*d9e0*/  S2R R128, SR_TID.X ;  /* 0x0000000000807919 */ /* 0x000ea20000002100 */
[----:B------:R-:W-:Y:S02]  /*d9f0*/  SEL R126, RZ, 0x4, P5 ;  /* 0x00000004ff7e7807 */ /* 0x000fe40002800000 */
[----:B------:R-:W-:Y:S01]  /*da00*/  SEL R127, RZ, 0x4, P4 ;  /* 0x00000004ff7f7807 */ /* 0x000fe20002000000 */
[----:B------:R3:W-:Y:S01]  /*da10*/  LDGSTS.E [R151], desc[UR42][R124.64], P3 ;  /* 0x000000007c977fae */ /* 0x0007e200099a102a */
[----:B------:R-:W-:Y:S01]  /*da20*/  SEL R126, R126, RZ, !P2 ;  /* 0x000000ff7e7e7207 */ /* 0x000fe20005000000 */
[----:B-1----:R-:W-:Y:S01]  /*da30*/  VIADD R129, R10, UR7 ;  /* 0x000000070a817c36 */ /* 0x002fe20008000000 */
[----:B------:R-:W-:-:S02]  /*da40*/  IADD3 R122, P3, PT, R0, R88, RZ ;  /* 0x00000058007a7210 */ /* 0x000fc40007f7e0ff */
[----:B------:R-:W-:Y:S02]  /*da50*/  ISETP.NE.U32.AND P4, PT, R126, RZ, PT ;  /* 0x000000ff7e00720c */ /* 0x000fe40003f85070 */
[----:B------:R-:W-:Y:S01]  /*da60*/  SEL R127, R127, RZ, !P2 ;  /* 0x000000ff7f7f7207 */ /* 0x000fe20005000000 */
[----:B------:R-:W-:Y:S01]  /*da70*/  IMAD.X R123, R2, 0x1, R87, P3 ;  /* 0x00000001027b7824 */ /* 0x000fe200018e0657 */
[----:B---3--:R-:W-:-:S05]  /*da80*/  IADD3 R124, P5, PT, R0, R118, RZ ;  /* 0x00000076007c7210 */ /* 0x008fca0007fbe0ff */
[----:B------:R-:W-:Y:S01]  /*da90*/  IMAD.X R125, R2, 0x1, R117, P5 ;  /* 0x00000001027d7824 */ /* 0x000fe200028e0675 */
[----:B------:R-:W-:-:S04]  /*daa0*/  ISETP.GE.AND P5, PT, R150, UR24, PT ;  /* 0x0000001896007c0c */ /* 0x000fc8000bfa6270 */
[----:B------:R-:W-:Y:S01]  /*dab0*/  SEL R126, RZ, 0x4, P5 ;  /* 0x00000004ff7e7807 */ /* 0x000fe20002800000 */
[----:B------:R1:W-:Y:S01]  /*dac0*/  LDGSTS.E [R151+0x8], desc[UR42][R124.64], P4 ;  /* 0x000080007c977fae */ /* 0x0003e2000a1a102a */
[----:B------:R-:W-:Y:S02]  /*dad0*/  ISETP.NE.U32.AND P5, PT, R127, RZ, PT ;  /* 0x000000ff7f00720c */ /* 0x000fe40003fa5070 */
[----:B------:R-:W-:Y:S02]  /*dae0*/  SEL R126, R126, RZ, !P2 ;  /* 0x000000ff7e7e7207 */ /* 0x000fe40005000000 */
[----:B--2---:R-:W-:-:S04]  /*daf0*/  LOP3.LUT R128, R128, 0x3f, RZ, 0xc0, !PT ;  /* 0x0000003f80807812 */ /* 0x004fc800078ec0ff */
[----:B------:R-:W-:Y:S01]  /*db00*/  ISETP.GE.AND P3, PT, R128, UR24, PT ;  /* 0x0000001880007c0c */ /* 0x000fe2000bf66270 */
[----:B------:R-:W-:Y:S01]  /*db10*/  UIADD3 UR24, UPT, UPT, UR24, -0x40, URZ ;  /* 0xffffffc018187890 */ /* 0x000fe2000fffe0ff */
[----:B-1----:R-:W-:Y:S02]  /*db20*/  IADD3 R124, P4, PT, R0, R86, RZ ;  /* 0x00000056007c7210 */ /* 0x002fe40007f9e0ff */
[----:B------:R-:W-:Y:S01]  /*db30*/  SEL R127, RZ, 0x4, P3 ;  /* 0x00000004ff7f7807 */ /* 0x000fe20001800000 */
[----:B------:R1:W-:Y:S02]  /*db40*/  LDGSTS.E [R151+0x2000], desc[UR42][R122.64], P5 ;  /* 0x020000007a977fae */ /* 0x0003e4000a9a102a */
[----:B------:R-:W-:Y:S01]  /*db50*/  IMAD.X R125, R2, 0x1, R85, P4 ;  /* 0x00000001027d7824 */ /* 0x000fe200020e0655 */
[----:B------:R-:W-:Y:S02]  /*db60*/  SEL R127, R127, RZ, !P2 ;  /* 0x000000ff7f7f7207 */ /* 0x000fe40005000000 */
[----:B------:R-:W-:-:S02]  /*db70*/  ISETP.NE.U32.AND P2, PT, R126, RZ, PT ;  /* 0x000000ff7e00720c */ /* 0x000fc40003f45070 */
[----:B------:R-:W-:Y:S02]  /*db80*/  ISETP.NE.U32.AND P3, PT, R127, RZ, PT ;  /* 0x000000ff7f00720c */ /* 0x000fe40003f65070 */
[C---:B------:R-:W-:Y:S02]  /*db90*/  IADD3 R126, P5, PT, R3.reuse, R60, RZ ;  /* 0x0000003c037e7210 */ /* 0x040fe40007fbe0ff */
[----:B-1----:R-:W-:-:S03]  /*dba0*/  IADD3 R122, P4, PT, R3, R52, RZ ;  /* 0x00000034037a7210 */ /* 0x002fc60007f9e0ff */
[C---:B------:R-:W-:Y:S02]  /*dbb0*/  IMAD.X R127, R4.reuse, 0x1, R59, P5 ;  /* 0x00000001047f7824 */ /* 0x040fe400028e063b */
[----:B------:R-:W-:Y:S02]  /*dbc0*/  IMAD.X R123, R4, 0x1, R51, P4 ;  /* 0x00000001047b7824 */ /* 0x000fe400020e0633 */
[----:B------:R1:W-:Y:S04]  /*dbd0*/  LDGSTS.E [R151+0x2008], desc[UR42][R124.64], P2 ;  /* 0x020080007c977fae */ /* 0x0003e800091a102a */
[----:B------:R-:W0:Y:S04]  /*dbe0*/  LDGDEPBAR ;  /* 0x00000000000079af */ /* 0x000e280000000000 */
[----:B------:R2:W-:Y:S01]  /*dbf0*/  LDGSTS.E [R129+0x1c000], desc[UR42][R126.64], P3 ;  /* 0x1c0000007e817fae */ /* 0x0005e200099a102a */
[----:B-1----:R-:W-:-:S03]  /*dc00*/  IADD3 R124, P2, PT, R3, R44, RZ ;  /* 0x0000002c037c7210 */ /* 0x002fc60007f5e0ff */
[----:B------:R1:W-:Y:S01]  /*dc10*/  LDGSTS.E [R129+0x1c400], desc[UR42][R122.64], P3 ;  /* 0x1c4000007a817fae */ /* 0x0003e200099a102a */
[----:B------:R-:W-:Y:S02]  /*dc20*/  VIADD R151, R234, UR7 ;  /* 0x00000007ea977c36 */ /* 0x000fe40008000000 */
[----:B------:R-:W-:Y:S01]  /*dc30*/  IMAD.X R125, R4, 0x1, R43, P2 ;  /* 0x00000001047d7824 */ /* 0x000fe200010e062b */
[----:B--2---:R-:W-:-:S04]  /*dc40*/  IADD3 R126, P4, PT, R3, R36, RZ ;  /* 0x00000024037e7210 */ /* 0x004fc80007f9e0ff */
[----:B------:R2:W-:Y:S01]  /*dc50*/  LDGSTS.E [R129+0x1c800], desc[UR42][R124.64], P3 ;  /* 0x1c8000007c817fae */ /* 0x0005e200099a102a */
[----:B-1----:R-:W-:Y:S01]  /*dc60*/  IADD3 R122, P2, PT, R3, R28, RZ ;  /* 0x0000001c037a7210 */ /* 0x002fe20007f5e0ff */
[----:B------:R-:W-:-:S04]  /*dc70*/  IMAD.X R127, R4, 0x1, R35, P4 ;  /* 0x00000001047f7824 */ /* 0x000fc800020e0623 */
[----:B------:R-:W-:Y:S01]  /*dc80*/  IMAD.X R123, R4, 0x1, R27, P2 ;  /* 0x00000001047b7824 */ /* 0x000fe200010e061b */
[----:B------:R1:W-:Y:S01]  /*dc90*/  LDGSTS.E [R129+0x1cc00], desc[UR42][R126.64], P3 ;  /* 0x1cc000007e817fae */ /* 0x0003e200099a102a */
[----:B--2---:R-:W-:-:S03]  /*dca0*/  IADD3 R124, P4, PT, R3, R20, RZ ;  /* 0x00000014037c7210 */ /* 0x004fc60007f9e0ff */
[----:B------:R2:W-:Y:S02]  /*dcb0*/  LDGSTS.E [R129+0x1d000], desc[UR42][R122.64], P3 ;  /* 0x1d0000007a817fae */ /* 0x0005e400099a102a */
[----:B------:R-:W-:Y:S01]  /*dcc0*/  IMAD.X R125, R4, 0x1, R19, P4 ;  /* 0x00000001047d7824 */ /* 0x000fe200020e0613 */
[----:B-1----:R-:W-:-:S04]  /*dcd0*/  IADD3 R126, P2, PT, R3, R12, RZ ;  /* 0x0000000c037e7210 */ /* 0x002fc80007f5e0ff */
[----:B------:R1:W-:Y:S01]  /*dce0*/  LDGSTS.E [R129+0x1d400], desc[UR42][R124.64], P3 ;  /* 0x1d4000007c817fae */ /* 0x0003e200099a102a */
[----:B--2---:R-:W-:Y:S01]  /*dcf0*/  IADD3 R122, P4, PT, R3, R140, RZ ;  /* 0x0000008c037a7210 */ /* 0x004fe20007f9e0ff */
[----:B------:R-:W-:-:S04]  /*dd00*/  IMAD.X R127, R4, 0x1, R133, P2 ;  /* 0x00000001047f7824 */ /* 0x000fc800010e0685 */
[----:B------:R-:W-:Y:S01]  /*dd10*/  IMAD.X R123, R4, 0x1, R141, P4 ;  /* 0x00000001047b7824 */ /* 0x000fe200020e068d */
[----:B------:R2:W-:Y:S01]  /*dd20*/  LDGSTS.E [R129+0x1d800], desc[UR42][R126.64], P3 ;  /* 0x1d8000007e817fae */ /* 0x0005e200099a102a */
[----:B-1----:R-:W-:-:S03]  /*dd30*/  IADD3 R124, P2, PT, R3, R58, RZ ;  /* 0x0000003a037c7210 */ /* 0x002fc60007f5e0ff */
[----:B------:R1:W-:Y:S02]  /*dd40*/  LDGSTS.E [R129+0x1dc00], desc[UR42][R122.64], P3 ;  /* 0x1dc000007a817fae */ /* 0x0003e400099a102a */
[----:B------:R-:W-:Y:S01]  /*dd50*/  IMAD.X R125, R4, 0x1, R57, P2 ;  /* 0x00000001047d7824 */ /* 0x000fe200010e0639 */
[----:B--2---:R-:W-:-:S04]  /*dd60*/  IADD3 R126, P4, PT, R3, R50, RZ ;  /* 0x00000032037e7210 */ /* 0x004fc80007f9e0ff */
[----:B------:R2:W-:Y:S01]  /*dd70*/  LDGSTS.E [R151+0x1c100], desc[UR42][R124.64], P3 ;  /* 0x1c1000007c977fae */ /* 0x0005e200099a102a */
[----:B-1----:R-:W-:Y:S01]  /*dd80*/  IADD3 R122, P2, PT, R3, R42, RZ ;  /* 0x0000002a037a7210 */ /* 0x002fe20007f5e0ff */
[C---:B------:R-:W-:Y:S02]  /*dd90*/  IMAD.X R127, R4.reuse, 0x1, R49, P4 ;  /* 0x00000001047f7824 */ /* 0x040fe400020e0631 */
[----:B------:R-:W-:Y:S02]  /*dda0*/  VIADD R129, R233, UR7 ;  /* 0x00000007e9817c36 */ /* 0x000fe40008000000 */
        /* <DEDUP_REMOVED lines=25> */
[----:B------:R-:W-:Y:S01]  /*df40*/  VIADD R151, R232, UR7 ;  /* 0x00000007e8977c36 */ /* 0x000fe20008000000 */
[----:B------:R-:W-:Y:S01]  /*df50*/  USEL UR7, URZ, 0x1, !UP1 ;  /* 0x00000001ff077887 */ /* 0x000fe2000c800000 */
[C---:B--2---:R-:W-:Y:S01]  /*df60*/  IADD3 R122, P4, PT, R3.reuse, R32, RZ ;  /* 0x00000020037a7210 */ /* 0x044fe20007f9e0ff */
[C---:B------:R-:W-:Y:S02]  /*df70*/  IMAD.X R127, R4.reuse, 0x1, R39, P2 ;  /* 0x00000001047f7824 */ /* 0x040fe400010e0627 */
[----:B------:R-:W-:Y:S02]  /*df80*/  ULOP3.LUT UR7, UR6, UR7, URZ, 0x3c, !UPT ;  /* 0x0000000706077292 */ /* 0x000fe4000f8e3cff */
        /* <DEDUP_REMOVED lines=27> */
[C---:B------:R-:W-:Y:S01]  /*e140*/  IMAD.X R123, R4.reuse, 0x1, R21, P5 ;  /* 0x00000001047b7824 */ /* 0x040fe200028e0615 */
[----:B------:R1:W-:Y:S01]  /*e150*/  LDGSTS.E [R151+0x1cf00], desc[UR42][R126.64], P3 ;  /* 0x1cf000007e977fae */ /* 0x0003e200099a102a */
[C---:B------:R-:W-:Y:S02]  /*e160*/  IADD3 R128, P5, PT, R3.reuse, R146, RZ ;  /* 0x0000009203807210 */ /* 0x040fe40007fbe0ff */
[----:B--2---:R-:W-:Y:S01]  /*e170*/  IADD3 R124, P2, PT, R3, R14, RZ ;  /* 0x0000000e037c7210 */ /* 0x004fe20007f5e0ff */
[----:B------:R2:W-:Y:S02]  /*e180*/  LDGSTS.E [R151+0x1d300], desc[UR42][R122.64], P3 ;  /* 0x1d3000007a977fae */ /* 0x0005e400099a102a */
[C---:B------:R-:W-:Y:S02]  /*e190*/  IMAD.X R129, R4.reuse, 0x1, R147, P5 ;  /* 0x0000000104817824 */ /* 0x040fe400028e0693 */
[----:B------:R-:W-:Y:S01]  /*e1a0*/  IMAD.X R125, R4, 0x1, R13, P2 ;  /* 0x00000001047d7824 */ /* 0x000fe200010e060d */
[----:B------:R-:W-:-:S02]  /*e1b0*/  ISETP.NE.U32.AND P2, PT, R148, UR4, PT ;  /* 0x0000000494007c0c */ /* 0x000fc4000bf45070 */
[----:B-1----:R-:W-:Y:S02]  /*e1c0*/  IADD3 R126, P4, PT, R3, R138, RZ ;  /* 0x0000008a037e7210 */ /* 0x002fe40007f9e0ff */
[----:B------:R1:W-:Y:S01]  /*e1d0*/  LDGSTS.E [R151+0x1d700], desc[UR42][R124.64], P3 ;  /* 0x1d7000007c977fae */ /* 0x0003e200099a102a */
[----:B--2---:R-:W-:Y:S02]  /*e1e0*/  IMAD.U32 R122, RZ, RZ, UR6 ;  /* 0x00000006ff7a7e24 */ /* 0x004fe4000f8e00ff */
[----:B------:R-:W-:Y:S01]  /*e1f0*/  IMAD.X R127, R4, 0x1, R139, P4 ;  /* 0x00000001047f7824 */ /* 0x000fe200020e068b */
[----:B------:R-:W-:-:S04]  /*e200*/  IADD3 R0, P4, PT, R0, R8, RZ ;  /* 0x0000000800007210 */ /* 0x000fc80007f9e0ff */
[----:B------:R1:W-:Y:S01]  /*e210*/  LDGSTS.E [R151+0x1db00], desc[UR42][R126.64], P3 ;  /* 0x1db000007e977fae */ /* 0x0003e200099a102a */
[----:B------:R-:W-:-:S03]  /*e220*/  IMAD.X R2, R2, 0x1, R7, P4 ;  /* 0x0000000102027824 */ /* 0x000fc600020e0607 */
[----:B------:R1:W-:Y:S01]  /*e230*/  LDGSTS.E [R151+0x1df00], desc[UR42][R128.64], P3 ;  /* 0x1df0000080977fae */ /* 0x0003e200099a102a */
[----:B------:R-:W-:-:S03]  /*e240*/  IADD3 R3, P3, PT, R3, R6, RZ ;  /* 0x0000000603037210 */ /* 0x000fc60007f7e0ff */
[----:B------:R-:W0:Y:S02]  /*e250*/  LDGDEPBAR ;  /* 0x00000000000079af */ /* 0x000e240000000000 */
[----:B------:R-:W-:Y:S01]  /*e260*/  IMAD.X R4, R4, 0x1, R5, P3 ;  /* 0x0000000104047824 */ /* 0x000fe200018e0605 */
[----:B------:R-:W-:Y:S07]  /*e270*/  @P2 BRA `(.L_x_10) ;  /* 0xffffffe000982947 */ /* 0x000fee000383ffff */
.L_x_7:
[----:B------:R-:W-:Y:S05]  /*e280*/  @!P1 BRA `(.L_x_11) ;  /* 0x0000000000109947 */ /* 0x000fea0003800000 */
[----:B------:R-:W-:-:S06]  /*e290*/  USHF.L.U32 UR6, UR6, 0x1f, URZ ;  /* 0x0000001f06067899 */ /* 0x000fcc00080006ff */
[----:B------:R-:W-:-:S04]  /*e2a0*/  IMAD.U32 R0, RZ, RZ, UR6 ;  /* 0x00000006ff007e24 */ /* 0x000fc8000f8e00ff */
[----:B------:R-:W2:Y:S02]  /*e2b0*/  SYNCS.PHASECHK.TRANS64.TRYWAIT P0, [UR10], R0 ;  /* 0x00000000ff0075a7 */ /* 0x000ea4000800110a */
[----:B--2---:R-:W-:Y:S05]  /*e2c0*/  @!P0 BRA `(.L_x_12) ;  /* 0x0000001000c88947 */ /* 0x004fea0003800000 */
.L_x_11:
[----:B------:R-:W2:Y:S01]  /*e2d0*/  LDL.LU R42, [R1+0x44] ;  /* 0x00004400012a7983 */ /* 0x000ea20000300800 */
[----:B------:R-:W-:-:S04]  /*e2e0*/  DEPBAR.LE SB0, 0x0 ;  /* 0x000080000000791a */ /* 0x000fc80000000000 */
[----:B------:R-:W3:Y:S01]  /*e2f0*/  S2R R2, SR_TID.X ;  /* 0x0000000000027919 */ /* 0x000ee20000002100 */
[----:B------:R-:W2:Y:S01]  /*e300*/  LDCU.128 UR16, c[0x0][0x390] ;  /* 0x00007200ff1077ac */ /* 0x000ea20008000c00 */
[----:B------:R-:W4:Y:S01]  /*e310*/  LDL.LU R55, [R1+0x40] ;  /* 0x0000400001377983 */ /* 0x000f220000300800 */
[----:B------:R-:W5:Y:S03]  /*e320*/  LDCU UR4, c[0x0][0x3b4] ;  /* 0x00007680ff0477ac */ /* 0x000f660008000800 */
[----:B------:R-:W4:Y:S01]  /*e330*/  LDL.LU R54, [R1+0x3c] ;  /* 0x00003c0001367983 */ /* 0x000f220000300800 */
[----:B------:R-:W4:Y:S03]  /*e340*/  LDCU UR5, c[0x0][0x3b8] ;  /* 0x00007700ff0577ac */ /* 0x000f260008000800 */
[----:B------:R-:W4:Y:S04]  /*e350*/  LDL.LU R53, [R1+0x38] ;  /* 0x0000380001357983 */ /* 0x000f280000300800 */
[----:B------:R-:W4:Y:S04]  /*e360*/  LDL.LU R52, [R1+0x34] ;  /* 0x0000340001347983 */ /* 0x000f280000300800 */
[----:B------:R-:W4:Y:S01]  /*e370*/  LDL.LU R43, [R1+0x30] ;  /* 0x00003000012b7983 */ /* 0x000f220000300800 */
[----:B------:R-:W-:Y:S01]  /*e380*/  BAR.SYNC.DEFER_BLOCKING 0x0 ;  /* 0x0000000000007b1d */ /* 0x000fe20000010000 */
[C---:B---3--:R-:W-:Y:S01]  /*e390*/  LOP3.LUT P0, RZ, R2.reuse, 0x7f, RZ, 0xc0, !PT ;  /* 0x0000007f02ff7812 */ /* 0x048fe2000780c0ff */
[----:B------:R-:W-:-:S02]  /*e3a0*/  IMAD.SHL.U32 R0, R2, 0x80, RZ ;  /* 0x0000008002007824 */ /* 0x000fc400078e00ff */
[C---:B------:R-:W-:Y:S02]  /*e3b0*/  IMAD.SHL.U32 R41, R2.reuse, 0x10, RZ ;  /* 0x0000001002297824 */ /* 0x040fe400078e00ff */
[----:B------:R-:W-:-:S08]  /*e3c0*/  IMAD.SHL.U32 R2, R2, 0x8, RZ ;  /* 0x0000000802027824 */ /* 0x000fd000078e00ff */
[----:B------:R-:W3:Y:S02]  /*e3d0*/  @!P0 SYNCS.CCTL.IV [UR12+0x38000] ;  /* 0x03800000ff0089b1 */ /* 0x000ee4000800000c */
[----:B---3--:R-:W-:Y:S06]  /*e3e0*/  BAR.SYNC.DEFER_BLOCKING 0x0 ;  /* 0x0000000000007b1d */ /* 0x008fec0000010000 */
[----:B------:R-:W-:Y:S01]  /*e3f0*/  LDTM.16dp32bit_t0_t15.x32 R4, tmem[UR13] ;  /* 0x0000000d000479ee */ /* 0x000fe20008a80000 */
[----:B------:R-:W3:Y:S01]  /*e400*/  LDTM.16dp32bit_t16_t31.x32 R4, tmem[UR13+0x20] ;  /* 0x0000200d000479ee */ /* 0x000ee20008aa0000 */
[----:B------:R-:W-:-:S02]  /*e410*/  LOP3.LUT R3, R0, 0x800, RZ, 0xc0, !PT ;  /* 0x0000080000037812 */ /* 0x000fc400078ec0ff */
[----:B------:R-:W-:Y:S02]  /*e420*/  LOP3.LUT R0, R41, 0xf0, RZ, 0xc0, !PT ;  /* 0x000000f029007812 */ /* 0x000fe400078ec0ff */
[----:B------:R-:W-:Y:S02]  /*e430*/  LOP3.LUT R2, R2, 0x300, RZ, 0xc0, !PT ;  /* 0x0000030002027812 */ /* 0x000fe400078ec0ff */
[----:B------:R-:W-:-:S05]  /*e440*/  IADD3 R3, PT, PT, R0, UR12, R3 ;  /* 0x0000000c00037c10 */ /* 0x000fca000fffe003 */
[----:B------:R-:W-:Y:S01]  /*e450*/  IMAD.IADD R40, R2, 0x1, R3 ;  /* 0x0000000102287824 */ /* 0x000fe200078e0203 */
[----:B------:R-:W1:Y:S01]  /*e460*/  @!P0 SYNCS.CCTL.IV [UR12+0x38008] ;  /* 0x03800800ff0089b1 */ /* 0x000e62000800000c */
[----:B------:R-:W-:Y:S01]  /*e470*/  NOP ;  /* 0x0000000000007918 */ /* 0x000fe20000000000 */
[----:B---3--:R-:W-:Y:S02]  /*e480*/  IMAD.MOV.U32 R36, RZ, RZ, R4 ;  /* 0x000000ffff247224 */ /* 0x008fe400078e0004 */
[----:B------:R-:W-:Y:S02]  /*e490*/  IMAD.MOV.U32 R4, RZ, RZ, R5 ;  /* 0x000000ffff047224 */ /* 0x000fe400078e0005 */
[----:B------:R-:W-:Y:S02]  /*e4a0*/  IMAD.MOV.U32 R37, RZ, RZ, R6 ;  /* 0x000000ffff257224 */ /* 0x000fe400078e0006 */
[----:B------:R-:W-:Y:S02]  /*e4b0*/  IMAD.MOV.U32 R5, RZ, RZ, R7 ;  /* 0x000000ffff057224 */ /* 0x000fe400078e0007 */
[----:B------:R-:W-:-:S02]  /*e4c0*/  IMAD.MOV.U32 R38, RZ, RZ, R8 ;  /* 0x000000ffff267224 */ /* 0x000fc400078e0008 */
[----:B------:R-:W-:Y:S02]  /*e4d0*/  IMAD.MOV.U32 R39, RZ, RZ, R10 ;  /* 0x000000ffff277224 */ /* 0x000fe400078e000a */
[----:B------:R-:W-:Y:S02]  /*e4e0*/  IMAD.MOV.U32 R6, RZ, RZ, R9 ;  /* 0x000000ffff067224 */ /* 0x000fe400078e0009 */
[----:B------:R-:W-:Y:S01]  /*e4f0*/  IMAD.MOV.U32 R7, RZ, RZ, R11 ;  /* 0x000000ffff077224 */ /* 0x000fe200078e000b */
[----:B-1----:R-:W-:Y:S04]  /*e500*/  STS.128 [R40], R36 ;  /* 0x0000002428007388 */ /* 0x002fe80000000c00 */
[----:B------:R-:W-:Y:S01]  /*e510*/  STS.128 [R40+0x400], R4 ;  /* 0x0004000428007388 */ /* 0x000fe20000000c00 */
[----:B------:R-:W-:Y:S01]  /*e520*/  LOP3.LUT R41, R41, 0x7f0, RZ, 0xc0, !PT ;  /* 0x000007f029297812 */ /* 0x000fe200078ec0ff */
[----:B------:R-:W-:Y:S01]  /*e530*/  BAR.SYNC.DEFER_BLOCKING 0x0 ;  /* 0x0000000000007b1d */ /* 0x000fe20000010000 */
[----:B------:R-:W-:-:S02]  /*e540*/  IMAD.MOV.U32 R8, RZ, RZ, R12 ;  /* 0x000000ffff087224 */ /* 0x000fc400078e000c */
[----:B------:R-:W-:Y:S02]  /*e550*/  IMAD.MOV.U32 R12, RZ, RZ, R13 ;  /* 0x000000ffff0c7224 */ /* 0x000fe400078e000d */
[----:B------:R-:W-:Y:S01]  /*e560*/  IMAD.MOV.U32 R9, RZ, RZ, R14 ;  /* 0x000000ffff097224 */ /* 0x000fe200078e000e */
[----:B------:R-:W1:Y:S04]  /*e570*/  LDS.128 R36, [R41+UR12] ;  /* 0x0000000c29247984 */ /* 0x000e680008000c00 */
[----:B------:R-:W-:Y:S01]  /*e580*/  LDS.128 R4, [R41+UR12+0x800] ;  /* 0x0008000c29047984 */ /* 0x000fe20008000c00 */
[----:B------:R-:W-:Y:S02]  /*e590*/  IMAD.MOV.U32 R13, RZ, RZ, R15 ;  /* 0x000000ffff0d7224 */ /* 0x000fe400078e000f */
[----:B------:R-:W-:-:S02]  /*e5a0*/  IMAD.MOV.U32 R10, RZ, RZ, R16 ;  /* 0x000000ffff0a7224 */ /* 0x000fc400078e0010 */
[----:B------:R-:W-:Y:S01]  /*e5b0*/  IMAD.MOV.U32 R11, RZ, RZ, R18 ;  /* 0x000000ffff0b7224 */ /* 0x000fe200078e0012 */
[----:B------:R-:W-:Y:S01]  /*e5c0*/  BAR.SYNC.DEFER_BLOCKING 0x0 ;  /* 0x0000000000007b1d */ /* 0x000fe20000010000 */
[----:B------:R-:W-:Y:S02]  /*e5d0*/  IMAD.MOV.U32 R14, RZ, RZ, R17 ;  /* 0x000000ffff0e7224 */ /* 0x000fe400078e0011 */
[----:B------:R-:W-:-:S03]  /*e5e0*/  IMAD.MOV.U32 R15, RZ, RZ, R19 ;  /* 0x000000ffff0f7224 */ /* 0x000fc600078e0013 */
[----:B------:R-:W-:Y:S04]  /*e5f0*/  STS.128 [R40], R8 ;  /* 0x0000000828007388 */ /* 0x000fe80000000c00 */
[----:B------:R-:W-:Y:S01]  /*e600*/  STS.128 [R40+0x400], R12 ;  /* 0x0004000c28007388 */ /* 0x000fe20000000c00 */
[----:B------:R-:W-:Y:S01]  /*e610*/  BAR.SYNC.DEFER_BLOCKING 0x0 ;  /* 0x0000000000007b1d */ /* 0x000fe20000010000 */
[----:B------:R-:W-:Y:S02]  /*e620*/  IMAD.MOV.U32 R16, RZ, RZ, R20 ;  /* 0x000000ffff107224 */ /* 0x000fe400078e0014 */
[----:B------:R-:W-:Y:S02]  /*e630*/  IMAD.MOV.U32 R17, RZ, RZ, R22 ;  /* 0x000000ffff117224 */ /* 0x000fe400078e0016 */
[----:B------:R-:W-:-:S02]  /*e640*/  IMAD.MOV.U32 R44, RZ, RZ, R21 ;  /* 0x000000ffff2c7224 */ /* 0x000fc400078e0015 */
[----:B------:R-:W-:Y:S02]  /*e650*/  IMAD.MOV.U32 R45, RZ, RZ, R23 ;  /* 0x000000ffff2d7224 */ /* 0x000fe400078e0017 */
[----:B------:R-:W3:Y:S04]  /*e660*/  LDS.128 R20, [R41+UR12] ;  /* 0x0000000c29147984 */ /* 0x000ee80008000c00 */
[----:B------:R-:W-:Y:S01]  /*e670*/  LDS.128 R8, [R41+UR12+0x800] ;  /* 0x0008000c29087984 */ /* 0x000fe20008000c00 */
[----:B------:R-:W-:Y:S02]  /*e680*/  IMAD.MOV.U32 R18, RZ, RZ, R24 ;  /* 0x000000ffff127224 */ /* 0x000fe400078e0018 */
[----:B------:R-:W-:Y:S01]  /*e690*/  IMAD.MOV.U32 R19, RZ, RZ, R26 ;  /* 0x000000ffff137224 */ /* 0x000fe200078e001a */
[----:B------:R-:W-:Y:S01]  /*e6a0*/  BAR.SYNC.DEFER_BLOCKING 0x0 ;  /* 0x0000000000007b1d */ /* 0x000fe20000010000 */
[----:B------:R-:W-:-:S02]  /*e6b0*/  IMAD.MOV.U32 R46, RZ, RZ, R25 ;  /* 0x000000ffff2e7224 */ /* 0x000fc400078e0019 */
[----:B------:R-:W-:-:S03]  /*e6c0*/  IMAD.MOV.U32 R47, RZ, RZ, R27 ;  /* 0x000000ffff2f7224 */ /* 0x000fc600078e001b */
[----:B------:R-:W-:Y:S04]  /*e6d0*/  STS.128 [R40], R16 ;  /* 0x0000001028007388 */ /* 0x000fe80000000c00 */
[----:B------:R-:W-:Y:S01]  /*e6e0*/  STS.128 [R40+0x400], R44 ;  /* 0x0004002c28007388 */ /* 0x000fe20000000c00 */
[----:B------:R-:W-:Y:S01]  /*e6f0*/  BAR.SYNC.DEFER_BLOCKING 0x0 ;  /* 0x0000000000007b1d */ /* 0x000fe20000010000 */
[----:B------:R-:W-:Y:S02]  /*e700*/  IMAD.MOV.U32 R48, RZ, RZ, R28 ;  /* 0x000000ffff307224 */ /* 0x000fe400078e001c */
[----:B------:R-:W-:Y:S02]  /*e710*/  IMAD.MOV.U32 R28, RZ, RZ, R29 ;  /* 0x000000ffff1c7224 */ /* 0x000fe400078e001d */
[----:B------:R-:W-:Y:S01]  /*e720*/  IMAD.MOV.U32 R49, RZ, RZ, R30 ;  /* 0x000000ffff317224 */ /* 0x000fe200078e001e */
[----:B------:R-:W1:Y:S04]  /*e730*/  LDS.128 R16, [R41+UR12] ;  /* 0x0000000c29107984 */ /* 0x000e680008000c00 */
[----:B------:R-:W-:Y:S01]  /*e740*/  LDS.128 R12, [R41+UR12+0x800] ;  /* 0x0008000c290c7984 */ /* 0x000fe20008000c00 */
[----:B------:R-:W-:-:S02]  /*e750*/  IMAD.MOV.U32 R29, RZ, RZ, R31 ;  /* 0x000000ffff1d7224 */ /* 0x000fc400078e001f */
[----:B------:R-:W-:Y:S02]  /*e760*/  IMAD.MOV.U32 R50, RZ, RZ, R32 ;  /* 0x000000ffff327224 */ /* 0x000fe400078e0020 */
[----:B------:R-:W-:Y:S01]  /*e770*/  IMAD.MOV.U32 R51, RZ, RZ, R34 ;  /* 0x000000ffff337224 */ /* 0x000fe200078e0022 */
[----:B------:R-:W-:Y:S01]  /*e780*/  BAR.SYNC.DEFER_BLOCKING 0x0 ;  /* 0x0000000000007b1d */ /* 0x000fe20000010000 */
[----:B------:R-:W-:Y:S02]  /*e790*/  IMAD.MOV.U32 R30, RZ, RZ, R33 ;  /* 0x000000ffff1e7224 */ /* 0x000fe400078e0021 */
[----:B------:R-:W-:Y:S01]  /*e7a0*/  IMAD.MOV.U32 R31, RZ, RZ, R35 ;  /* 0x000000ffff1f7224 */ /* 0x000fe200078e0023 */
[C---:B--2---:R-:W-:Y:S01]  /*e7b0*/  ISETP.GE.AND P0, PT, R42.reuse, UR18, PT ;  /* 0x000000122a007c0c */ /* 0x044fe2000bf06270 */
[----:B-----5:R-:W-:Y:S02]  /*e7c0*/  IMAD R0, R42, UR4, RZ ;  /* 0x000000042a007c24 */ /* 0x020fe4000f8e02ff */
[----:B------:R-:W2:Y:S04]  /*e7d0*/  LDL.LU R42, [R1+0x2c] ;  /* 0x00002c00012a7983 */ /* 0x000ea80000300800 */
[----:B------:R-:W-:Y:S04]  /*e7e0*/  STS.128 [R40], R48 ;  /* 0x0000003028007388 */ /* 0x000fe80000000c00 */
[----:B------:R5:W-:Y:S04]  /*e7f0*/  STS.128 [R40+0x400], R28 ;  /* 0x0004001c28007388 */ /* 0x000be80000000c00 */
[----:B-----5:R-:W5:Y:S01]  /*e800*/  LDL.LU R40, [R1+0x28] ;  /* 0x0000280001287983 */ /* 0x020f620000300800 */
[----:B----4-:R-:W-:Y:S01]  /*e810*/  IMAD R3, R55, UR5, RZ ;  /* 0x0000000537037c24 */ /* 0x010fe2000f8e02ff */
[----:B------:R-:W-:Y:S01]  /*e820*/  LEA R35, P3, R0, UR16, 0x2 ;  /* 0x0000001000237c11 */ /* 0x000fe2000f8610ff */
[----:B------:R-:W-:Y:S01]  /*e830*/  IMAD R27, R53, UR5, RZ ;  /* 0x00000005351b7c24 */ /* 0x000fe2000f8e02ff */
[----:B------:R-:W4:Y:S01]  /*e840*/  LDL.LU R34, [R1+0x24] ;  /* 0x0000240001227983 */ /* 0x000f220000300800 */
[----:B------:R-:W-:Y:S01]  /*e850*/  IMAD R25, R54, UR5, RZ ;  /* 0x0000000536197c24 */ /* 0x000fe2000f8e02ff */
[----:B------:R-:W-:-:S02]  /*e860*/  LEA.HI.X.SX32 R45, R0, UR17, 0x2, P3 ;  /* 0x00000011002d7c11 */ /* 0x000fc400098f16ff */
[----:B------:R-:W-:Y:S01]  /*e870*/  LEA R2, P6, R3, R35, 0x2 ;  /* 0x0000002303027211 */ /* 0x000fe200078c10ff */
[----:B------:R-:W4:Y:S01]  /*e880*/  LDL.LU R47, [R1+0x20] ;  /* 0x00002000012f7983 */ /* 0x000f220000300800 */
[----:B------:R-:W-:-:S03]  /*e890*/  ISETP.LT.AND P5, PT, R55, UR19, !P0 ;  /* 0x0000001337007c0c */ /* 0x000fc6000c7a1270 */
[----:B------:R-:W4:Y:S01]  /*e8a0*/  LDL.LU R46, [R1+0x1c] ;  /* 0x00001c00012e7983 */ /* 0x000f220000300800 */
[----:B------:R-:W-:Y:S01]  /*e8b0*/  LEA.HI.X.SX32 R3, R3, R45, 0x2, P6 ;  /* 0x0000002d03037211 */ /* 0x000fe200030f16ff */
[----:B------:R-:W-:Y:S01]  /*e8c0*/  BAR.SYNC.DEFER_BLOCKING 0x0 ;  /* 0x0000000000007b1d */ /* 0x000fe20000010000 */
[----:B------:R-:W-:Y:S01]  /*e8d0*/  IMAD R0, R52, UR5, RZ ;  /* 0x0000000534007c24 */ /* 0x000fe2000f8e02ff */
[-C--:B------:R-:W-:Y:S02]  /*e8e0*/  LEA R26, P6, R27, R35.reuse, 0x2 ;  /* 0x000000231b1a7211 */ /* 0x080fe400078c10ff */
[----:B------:R-:W-:Y:S02]  /*e8f0*/  LEA R24, P4, R25, R35, 0x2 ;  /* 0x0000002319187211 */ /* 0x000fe400078810ff */
[----:B------:R-:W-:Y:S01]  /*e900*/  ISETP.LT.AND P1, PT, R54, UR19, !P0 ;  /* 0x0000001336007c0c */ /* 0x000fe2000c721270 */
[----:B------:R-:W-:Y:S01]  /*e910*/  IMAD R31, R43, UR5, RZ ;  /* 0x000000052b1f7c24 */ /* 0x000fe2000f8e02ff */
[----:B------:R-:W-:Y:S01]  /*e920*/  ISETP.LT.AND P2, PT, R53, UR19, !P0 ;  /* 0x0000001335007c0c */ /* 0x000fe2000c741270 */
[----:B------:R-:W4:Y:S01]  /*e930*/  LDL.LU R44, [R1+0x18] ;  /* 0x00001800012c7983 */ /* 0x000f220000300800 */
[----:B------:R-:W-:-:S02]  /*e940*/  LEA.HI.X.SX32 R27, R27, R45, 0x2, P6 ;  /* 0x0000002d1b1b7211 */ /* 0x000fc400030f16ff */
[----:B------:R-:W-:Y:S02]  /*e950*/  ISETP.LT.AND P3, PT, R52, UR19, !P0 ;  /* 0x0000001334007c0c */ /* 0x000fe4000c761270 */
[----:B------:R-:W-:Y:S02]  /*e960*/  LEA.HI.X.SX32 R25, R25, R45, 0x2, P4 ;  /* 0x0000002d19197211 */ /* 0x000fe400020f16ff */
[C---:B------:R-:W-:Y:S02]  /*e970*/  LEA R28, P6, R0.reuse, R35, 0x2 ;  /* 0x00000023001c7211 */ /* 0x040fe400078c10ff */
[----:B------:R-:W-:Y:S02]  /*e980*/  ISETP.LT.AND P4, PT, R43, UR19, !P0 ;  /* 0x000000132b007c0c */ /* 0x000fe4000c781270 */
[----:B------:R-:W-:Y:S01]  /*e990*/  LEA.HI.X.SX32 R29, R0, R45, 0x2, P6 ;  /* 0x0000002d001d7211 */ /* 0x000fe200030f16ff */
[----:B------:R-:W4:Y:S01]  /*e9a0*/  LDL.LU R43, [R1+0x14] ;  /* 0x00001400012b7983 */ /* 0x000f220000300800 */
[----:B------:R-:W-:-:S03]  /*e9b0*/  LEA R30, P6, R31, R35, 0x2 ;  /* 0x000000231f1e7211 */ /* 0x000fc600078c10ff */
[----:B-1----:R-:W-:Y:S01]  /*e9c0*/  @P5 STG.E desc[UR42][R2.64], R36 ;  /* 0x0000002402005986 */ /* 0x002fe2000c10192a */
[----:B------:R-:W-:-:S03]  /*e9d0*/  LEA.HI.X.SX32 R31, R31, R45, 0x2, P6 ;  /* 0x0000002d1f1f7211 */ /* 0x000fc600030f16ff */
[----:B------:R-:W-:Y:S04]  /*e9e0*/  @P1 STG.E desc[UR42][R24.64], R37 ;  /* 0x0000002518001986 */ /* 0x000fe8000c10192a */
[----:B------:R-:W-:Y:S04]  /*e9f0*/  @P2 STG.E desc[UR42][R26.64], R38 ;  /* 0x000000261a002986 */ /* 0x000fe8000c10192a */
[----:B------:R-:W-:Y:S04]  /*ea00*/  @P3 STG.E desc[UR42][R28.64], R39 ;  /* 0x000000271c003986 */ /* 0x000fe8000c10192a */
[----:B---3--:R-:W-:Y:S04]  /*ea10*/  @P4 STG.E desc[UR42][R30.64], R20 ;  /* 0x000000141e004986 */ /* 0x008fe8000c10192a */
[----:B------:R-:W1:Y:S01]  /*ea20*/  LDS.128 R36, [R41+UR12] ;  /* 0x0000000c29247984 */ /* 0x000e620008000c00 */
[C---:B--2---:R-:W-:Y:S01]  /*ea30*/  IMAD R33, R42.reuse, UR5, RZ ;  /* 0x000000052a217c24 */ /* 0x044fe2000f8e02ff */
[----:B------:R-:W-:-:S02]  /*ea40*/  ISETP.LT.AND P5, PT, R42, UR19, !P0 ;  /* 0x000000132a007c0c */ /* 0x000fc4000c7a1270 */
[----:B------:R-:W2:Y:S02]  /*ea50*/  LDL.LU R42, [R1+0x10] ;  /* 0x00001000012a7983 */ /* 0x000ea40000300800 */
[----:B------:R-:W-:-:S04]  /*ea60*/  LEA R32, P1, R33, R35, 0x2 ;  /* 0x0000002321207211 */ /* 0x000fc800078210ff */
[----:B------:R-:W-:-:S05]  /*ea70*/  LEA.HI.X.SX32 R33, R33, R45, 0x2, P1 ;  /* 0x0000002d21217211 */ /* 0x000fca00008f16ff */
[----:B------:R3:W-:Y:S01]  /*ea80*/  @P5 STG.E desc[UR42][R32.64], R21 ;  /* 0x0000001520005986 */ /* 0x0007e2000c10192a */
[C---:B-----5:R-:W-:Y:S01]  /*ea90*/  ISETP.LT.AND P4, PT, R40.reuse, UR19, !P0 ;  /* 0x0000001328007c0c */ /* 0x060fe2000c781270 */
[----:B------:R-:W-:Y:S02]  /*eaa0*/  IMAD R0, R40, UR5, RZ ;  /* 0x0000000528007c24 */ /* 0x000fe4000f8e02ff */
[----:B------:R-:W5:Y:S04]  /*eab0*/  LDL.LU R40, [R1+0xc] ;  /* 0x00000c0001287983 */ /* 0x000f680000300800 */
[----:B---3--:R-:W3:Y:S04]  /*eac0*/  LDL.LU R32, [R1+0x8] ;  /* 0x0000080001207983 */ /* 0x008ee80000300800 */
[----:B------:R-:W3:Y:S04]  /*ead0*/  LDL.LU R31, [R1+0x4] ;  /* 0x00000400011f7983 */ /* 0x000ee80000300800 */
[----:B------:R-:W3:Y:S01]  /*eae0*/  LDL.LU R30, [R1] ;  /* 0x00000000011e7983 */ /* 0x000ee20000300800 */
[----:B------:R-:W-:-:S02]  /*eaf0*/  LEA R2, P2, R0, R35, 0x2 ;  /* 0x0000002300027211 */ /* 0x000fc400078410ff */
[C---:B----4-:R-:W-:Y:S01]  /*eb00*/  ISETP.LT.AND P3, PT, R34.reuse, UR19, !P0 ;  /* 0x0000001322007c0c */ /* 0x050fe2000c761270 */
[----:B------:R-:W-:Y:S01]  /*eb10*/  IMAD R34, R34, UR5, RZ ;  /* 0x0000000522227c24 */ /* 0x000fe2000f8e02ff */
[----:B------:R-:W-:Y:S01]  /*eb20*/  LEA.HI.X.SX32 R3, R0, R45, 0x2, P2 ;  /* 0x0000002d00037211 */ /* 0x000fe200010f16ff */
[C---:B------:R-:W-:Y:S01]  /*eb30*/  IMAD R27, R47.reuse, UR5, RZ ;  /* 0x000000052f1b7c24 */ /* 0x040fe2000f8e02ff */
[----:B------:R-:W-:Y:S01]  /*eb40*/  ISETP.LT.AND P1, PT, R47, UR19, !P0 ;  /* 0x000000132f007c0c */ /* 0x000fe2000c721270 */
[----:B------:R-:W-:Y:S01]  /*eb50*/  IMAD R0, R46, UR5, RZ ;  /* 0x000000052e007c24 */ /* 0x000fe2000f8e02ff */
[-C--:B------:R-:W-:Y:S01]  /*eb60*/  LEA R24, P5, R34, R35.reuse, 0x2 ;  /* 0x0000002322187211 */ /* 0x080fe200078a10ff */
[----:B------:R4:W-:Y:S01]  /*eb70*/  @P4 STG.E desc[UR42][R2.64], R22 ;  /* 0x0000001602004986 */ /* 0x0009e2000c10192a */
[-C--:B------:R-:W-:Y:S02]  /*eb80*/  LEA R26, P6, R27, R35.reuse, 0x2 ;  /* 0x000000231b1a7211 */ /* 0x080fe400078c10ff */
[----:B------:R-:W-:-:S02]  /*eb90*/  LEA R20, P4, R0, R35, 0x2 ;  /* 0x0000002300147211 */ /* 0x000fc400078810ff */
[-C--:B------:R-:W-:Y:S02]  /*eba0*/  LEA.HI.X.SX32 R25, R34, R45.reuse, 0x2, P5 ;  /* 0x0000002d22197211 */ /* 0x080fe400028f16ff */
[-C--:B------:R-:W-:Y:S02]  /*ebb0*/  LEA.HI.X.SX32 R27, R27, R45.reuse, 0x2, P6 ;  /* 0x0000002d1b1b7211 */ /* 0x080fe400030f16ff */
[----:B------:R-:W-:Y:S01]  /*ebc0*/  LEA.HI.X.SX32 R21, R0, R45, 0x2, P4 ;  /* 0x0000002d00157211 */ /* 0x000fe200020f16ff */
[----:B------:R-:W-:Y:S01]  /*ebd0*/  IMAD R0, R44, UR5, RZ ;  /* 0x000000052c007c24 */ /* 0x000fe2000f8e02ff */
[----:B------:R-:W-:Y:S02]  /*ebe0*/  ISETP.LT.AND P2, PT, R46, UR19, !P0 ;  /* 0x000000132e007c0c */ /* 0x000fe4000c741270 */
[----:B------:R-:W-:Y:S01]  /*ebf0*/  ISETP.LT.AND P4, PT, R44, UR19, !P0 ;  /* 0x000000132c007c0c */ /* 0x000fe2000c781270 */
[----:B------:R-:W-:Y:S04]  /*ec00*/  @P3 STG.E desc[UR42][R24.64], R23 ;  /* 0x0000001718003986 */ /* 0x000fe8000c10192a */
[----:B------:R1:W-:Y:S01]  /*ec10*/  @P1 STG.E desc[UR42][R26.64], R16 ;  /* 0x000000101a001986 */ /* 0x0003e2000c10192a */
[----:B------:R-:W-:Y:S01]  /*ec20*/  LEA R28, P1, R0, R35, 0x2 ;  /* 0x00000023001c7211 */ /* 0x000fe200078210ff */
[----:B----4-:R-:W-:-:S03]  /*ec30*/  IMAD R3, R43, UR5, RZ ;  /* 0x000000052b037c24 */ /* 0x010fc6000f8e02ff */
[----:B------:R-:W-:Y:S01]  /*ec40*/  LEA.HI.X.SX32 R29, R0, R45, 0x2, P1 ;  /* 0x0000002d001d7211 */ /* 0x000fe200008f16ff */
[----:B------:R4:W-:Y:S01]  /*ec50*/  @P2 STG.E desc[UR42][R20.64], R17 ;  /* 0x0000001114002986 */ /* 0x0009e2000c10192a */
[----:B------:R-:W-:-:S03]  /*ec60*/  ISETP.LT.AND P3, PT, R43, UR19, !P0 ;  /* 0x000000132b007c0c */ /* 0x000fc6000c761270 */
[----:B------:R-:W-:Y:S01]  /*ec70*/  @P4 STG.E desc[UR42][R28.64], R18 ;  /* 0x000000121c004986 */ /* 0x000fe2000c10192a */
[----:B------:R-:W-:-:S04]  /*ec80*/  LEA R2, P5, R3, R35, 0x2 ;  /* 0x0000002303027211 */ /* 0x000fc800078a10ff */
[----:B------:R-:W-:-:S05]  /*ec90*/  LEA.HI.X.SX32 R3, R3, R45, 0x2, P5 ;  /* 0x0000002d03037211 */ /* 0x000fca00028f16ff */
[----:B------:R1:W-:Y:S01]  /*eca0*/  @P3 STG.E desc[UR42][R2.64], R19 ;  /* 0x0000001302003986 */ /* 0x0003e2000c10192a */
[C---:B--2---:R-:W-:Y:S01]  /*ecb0*/  IMAD R0, R42.reuse, UR5, RZ ;  /* 0x000000052a007c24 */ /* 0x044fe2000f8e02ff */
[----:B------:R-:W-:-:S04]  /*ecc0*/  ISETP.LT.AND P2, PT, R42, UR19, !P0 ;  /* 0x000000132a007c0c */ /* 0x000fc8000c741270 */
[----:B-1----:R-:W-:-:S04]  /*ecd0*/  LEA R16, P4, R0, R35, 0x2 ;  /* 0x0000002300107211 */ /* 0x002fc800078810ff */
[----:B----4-:R-:W-:Y:S01]  /*ece0*/  LEA.HI.X.SX32 R17, R0, R45, 0x2, P4 ;  /* 0x0000002d00117211 */ /* 0x010fe200020f16ff */
[C---:B-----5:R-:W-:Y:S01]  /*ecf0*/  IMAD R22, R40.reuse, UR5, RZ ;  /* 0x0000000528167c24 */ /* 0x060fe2000f8e02ff */
[----:B------:R-:W-:Y:S01]  /*ed00*/  ISETP.LT.AND P1, PT, R40, UR19, !P0 ;  /* 0x0000001328007c0c */ /* 0x000fe2000c721270 */
[----:B---3--:R-:W-:-:S03]  /*ed10*/  IMAD R0, R32, UR5, RZ ;  /* 0x0000000520007c24 */ /* 0x008fc6000f8e02ff */
[----:B------:R-:W-:Y:S02]  /*ed20*/  LEA R20, P6, R22, R35, 0x2 ;  /* 0x0000002316147211 */ /* 0x000fe400078c10ff */
[----:B------:R-:W-:Y:S01]  /*ed30*/  ISETP.LT.AND P5, PT, R32, UR19, !P0 ;  /* 0x0000001320007c0c */ /* 0x000fe2000c7a1270 */
[C---:B------:R-:W-:Y:S01]  /*ed40*/  IMAD R24, R31.reuse, UR5, RZ ;  /* 0x000000051f187c24 */ /* 0x040fe2000f8e02ff */
[----:B------:R-:W-:Y:S02]  /*ed50*/  LEA.HI.X.SX32 R21, R22, R45, 0x2, P6 ;  /* 0x0000002d16157211 */ /* 0x000fe400030f16ff */
[----:B------:R-:W-:Y:S01]  /*ed60*/  ISETP.LT.AND P3, PT, R31, UR19, !P0 ;  /* 0x000000131f007c0c */ /* 0x000fe2000c761270 */
[----:B------:R1:W-:Y:S01]  /*ed70*/  @P2 STG.E desc[UR42][R16.64], R36 ;  /* 0x0000002410002986 */ /* 0x0003e2000c10192a */
[----:B------:R-:W-:-:S03]  /*ed80*/  LEA R22, P4, R0, R35, 0x2 ;  /* 0x0000002300167211 */ /* 0x000fc600078810ff */
[----:B------:R2:W-:Y:S01]  /*ed90*/  @P1 STG.E desc[UR42][R20.64], R37 ;  /* 0x0000002514001986 */ /* 0x0005e2000c10192a */
[----:B------:R-:W-:Y:S01]  /*eda0*/  LEA.HI.X.SX32 R23, R0, R45, 0x2, P4 ;  /* 0x0000002d00177211 */ /* 0x000fe200020f16ff */
[----:B------:R-:W-:Y:S01]  /*edb0*/  IMAD R0, R30, UR5, RZ ;  /* 0x000000051e007c24 */ /* 0x000fe2000f8e02ff */
[C---:B------:R-:W-:Y:S01]  /*edc0*/  ISETP.LT.AND P1, PT, R208.reuse, UR19, !P0 ;  /* 0x00000013d0007c0c */ /* 0x040fe2000c721270 */
[----:B------:R-:W-:Y:S01]  /*edd0*/  IMAD R208, R208, UR5, RZ ;  /* 0x00000005d0d07c24 */ /* 0x000fe2000f8e02ff */
[----:B------:R-:W-:Y:S01]  /*ede0*/  LEA R2, P4, R24, R35, 0x2 ;  /* 0x0000002318027211 */ /* 0x000fe200078810ff */
[----:B------:R-:W3:Y:S01]  /*edf0*/  LDS.128 R40, [R41+UR12+0x800] ;  /* 0x0008000c29287984 */ /* 0x000ee20008000c00 */
[----:B------:R-:W-:Y:S02]  /*ee00*/  ISETP.LT.AND P2, PT, R30, UR19, !P0 ;  /* 0x000000131e007c0c */ /* 0x000fe4000c741270 */
[----:B------:R-:W-:Y:S01]  /*ee10*/  LEA.HI.X.SX32 R3, R24, R45, 0x2, P4 ;  /* 0x0000002d18037211 */ /* 0x000fe200020f16ff */
[----:B------:R-:W-:Y:S01]  /*ee20*/  @P5 STG.E desc[UR42][R22.64], R38 ;  /* 0x0000002616005986 */ /* 0x000fe2000c10192a */
[----:B-1----:R-:W-:-:S02]  /*ee30*/  LEA R16, P6, R0, R35, 0x2 ;  /* 0x0000002300107211 */ /* 0x002fc400078c10ff */
[C---:B------:R-:W-:Y:S01]  /*ee40*/  ISETP.LT.AND P4, PT, R207.reuse, UR19, !P0 ;  /* 0x00000013cf007c0c */ /* 0x040fe2000c781270 */
[----:B------:R-:W-:Y:S01]  /*ee50*/  IMAD R207, R207, UR5, RZ ;  /* 0x00000005cfcf7c24 */ /* 0x000fe2000f8e02ff */
[----:B------:R-:W-:Y:S01]  /*ee60*/  LEA R18, P5, R208, R35, 0x2 ;  /* 0x00000023d0127211 */ /* 0x000fe200078a10ff */
[----:B------:R1:W-:Y:S01]  /*ee70*/  @P3 STG.E desc[UR42][R2.64], R39 ;  /* 0x0000002702003986 */ /* 0x0003e2000c10192a */
[-C--:B------:R-:W-:Y:S02]  /*ee80*/  LEA.HI.X.SX32 R17, R0, R45.reuse, 0x2, P6 ;  /* 0x0000002d00117211 */ /* 0x080fe400030f16ff */
[----:B------:R-:W-:Y:S02]  /*ee90*/  LEA.HI.X.SX32 R19, R208, R45, 0x2, P5 ;  /* 0x0000002dd0137211 */ /* 0x000fe400028f16ff */
[C---:B------:R-:W-:Y:S01]  /*eea0*/  ISETP.LT.AND P3, PT, R206.reuse, UR19, !P0 ;  /* 0x00000013ce007c0c */ /* 0x040fe2000c761270 */
[----:B------:R-:W-:Y:S01]  /*eeb0*/  IMAD R206, R206, UR5, RZ ;  /* 0x00000005cece7c24 */ /* 0x000fe2000f8e02ff */
[----:B--2---:R-:W-:Y:S01]  /*eec0*/  LEA R20, P5, R207, R35, 0x2 ;  /* 0x00000023cf147211 */ /* 0x004fe200078a10ff */
[----:B------:R2:W-:Y:S01]  /*eed0*/  @P2 STG.E desc[UR42][R16.64], R4 ;  /* 0x0000000410002986 */ /* 0x0005e2000c10192a */
[C---:B------:R-:W-:Y:S01]  /*eee0*/  ISETP.LT.AND P2, PT, R205.reuse, UR19, !P0 ;  /* 0x00000013cd007c0c */ /* 0x040fe2000c741270 */
[----:B------:R-:W-:Y:S01]  /*eef0*/  IMAD R205, R205, UR5, RZ ;  /* 0x00000005cdcd7c24 */ /* 0x000fe2000f8e02ff */
[----:B------:R-:W-:Y:S01]  /*ef00*/  LEA.HI.X.SX32 R21, R207, R45, 0x2, P5 ;  /* 0x0000002dcf157211 */ /* 0x000fe200028f16ff */
[----:B------:R4:W-:Y:S01]  /*ef10*/  @P1 STG.E desc[UR42][R18.64], R5 ;  /* 0x0000000512001986 */ /* 0x0009e2000c10192a */
[C---:B------:R-:W-:Y:S01]  /*ef20*/  ISETP.LT.AND P1, PT, R204.reuse, UR19, !P0 ;  /* 0x00000013cc007c0c */ /* 0x040fe2000c721270 */
[----:B------:R-:W-:Y:S01]  /*ef30*/  IMAD R204, R204, UR5, RZ ;  /* 0x00000005cccc7c24 */ /* 0x000fe2000f8e02ff */
[C---:B-1----:R-:W-:Y:S01]  /*ef40*/  LEA R2, P5, R206.reuse, R35, 0x2 ;  /* 0x00000023ce027211 */ /* 0x042fe200078a10ff */
[----:B------:R-:W-:Y:S03]  /*ef50*/  @P4 STG.E desc[UR42][R20.64], R6 ;  /* 0x0000000614004986 */ /* 0x000fe6000c10192a */
[----:B------:R-:W-:-:S02]  /*ef60*/  LEA.HI.X.SX32 R3, R206, R45, 0x2, P5 ;  /* 0x0000002dce037211 */ /* 0x000fc400028f16ff */
[-C--:B--2---:R-:W-:Y:S02]  /*ef70*/  LEA R16, P6, R205, R35.reuse, 0x2 ;  /* 0x00000023cd107211 */ /* 0x084fe400078c10ff */
[C---:B------:R-:W-:Y:S01]  /*ef80*/  ISETP.LT.AND P5, PT, R203.reuse, UR19, !P0 ;  /* 0x00000013cb007c0c */ /* 0x040fe2000c7a1270 */
[----:B------:R-:W-:Y:S01]  /*ef90*/  IMAD R203, R203, UR5, RZ ;  /* 0x00000005cbcb7c24 */ /* 0x000fe2000f8e02ff */
[C---:B------:R-:W-:Y:S02]  /*efa0*/  LEA R4, P4, R204.reuse, R35, 0x2 ;  /* 0x00000023cc047211 */ /* 0x040fe400078810ff */
[-C--:B------:R-:W-:Y:S02]  /*efb0*/  LEA.HI.X.SX32 R17, R205, R45.reuse, 0x2, P6 ;  /* 0x0000002dcd117211 */ /* 0x080fe400030f16ff */
[----:B----4-:R-:W-:Y:S02]  /*efc0*/  LEA.HI.X.SX32 R5, R204, R45, 0x2, P4 ;  /* 0x0000002dcc057211 */ /* 0x010fe400020f16ff */
[C---:B------:R-:W-:Y:S01]  /*efd0*/  LEA R18, P4, R203.reuse, R35, 0x2 ;  /* 0x00000023cb127211 */ /* 0x040fe200078810ff */
[----:B------:R1:W-:Y:S01]  /*efe0*/  @P3 STG.E desc[UR42][R2.64], R7 ;  /* 0x0000000702003986 */ /* 0x0003e2000c10192a */
[C---:B------:R-:W-:Y:S01]  /*eff0*/  ISETP.LT.AND P3, PT, R202.reuse, UR19, !P0 ;  /* 0x00000013ca007c0c */ /* 0x040fe2000c761270 */
[----:B------:R-:W-:Y:S01]  /*f000*/  IMAD R202, R202, UR5, RZ ;  /* 0x00000005caca7c24 */ /* 0x000fe2000f8e02ff */
[----:B------:R-:W-:Y:S01]  /*f010*/  LEA.HI.X.SX32 R19, R203, R45, 0x2, P4 ;  /* 0x0000002dcb137211 */ /* 0x000fe200020f16ff */
[----:B------:R-:W-:Y:S01]  /*f020*/  @P2 STG.E desc[UR42][R16.64], R8 ;  /* 0x0000000810002986 */ /* 0x000fe2000c10192a */
[C---:B------:R-:W-:Y:S01]  /*f030*/  ISETP.LT.AND P2, PT, R201.reuse, UR19, !P0 ;  /* 0x00000013c9007c0c */ /* 0x040fe2000c741270 */
[----:B------:R-:W-:-:S02]  /*f040*/  IMAD R201, R201, UR5, RZ ;  /* 0x00000005c9c97c24 */ /* 0x000fc4000f8e02ff */
[----:B------:R2:W-:Y:S01]  /*f050*/  @P1 STG.E desc[UR42][R4.64], R9 ;  /* 0x0000000904001986 */ /* 0x0005e2000c10192a */
[C---:B------:R-:W-:Y:S01]  /*f060*/  ISETP.LT.AND P1, PT, R200.reuse, UR19, !P0 ;  /* 0x00000013c8007c0c */ /* 0x040fe2000c721270 */
[----:B------:R-:W-:Y:S01]  /*f070*/  IMAD R200, R200, UR5, RZ ;  /* 0x00000005c8c87c24 */ /* 0x000fe2000f8e02ff */
[CC--:B-1----:R-:W-:Y:S01]  /*f080*/  LEA R2, P4, R202.reuse, R35.reuse, 0x2 ;  /* 0x00000023ca027211 */ /* 0x0c2fe200078810ff */
[----:B------:R-:W-:Y:S01]  /*f090*/  @P5 STG.E desc[UR42][R18.64], R10 ;  /* 0x0000000a12005986 */ /* 0x000fe2000c10192a */
[C---:B------:R-:W-:Y:S02]  /*f0a0*/  LEA R6, P5, R201.reuse, R35, 0x2 ;  /* 0x00000023c9067211 */ /* 0x040fe400078a10ff */
[----:B------:R-:W-:Y:S02]  /*f0b0*/  LEA.HI.X.SX32 R3, R202, R45, 0x2, P4 ;  /* 0x0000002dca037211 */ /* 0x000fe400020f16ff */
[----:B--2---:R-:W-:Y:S02]  /*f0c0*/  LEA R4, P6, R200, R35, 0x2 ;  /* 0x00000023c8047211 */ /* 0x004fe400078c10ff */
[----:B------:R-:W-:-:S02]  /*f0d0*/  LEA.HI.X.SX32 R7, R201, R45, 0x2, P5 ;  /* 0x0000002dc9077211 */ /* 0x000fc400028f16ff */
[----:B------:R-:W-:Y:S02]  /*f0e0*/  LEA.HI.X.SX32 R5, R200, R45, 0x2, P6 ;  /* 0x0000002dc8057211 */ /* 0x000fe400030f16ff */
[C---:B------:R-:W-:Y:S01]  /*f0f0*/  ISETP.LT.AND P5, PT, R199.reuse, UR19, !P0 ;  /* 0x00000013c7007c0c */ /* 0x040fe2000c7a1270 */
[----:B------:R-:W-:Y:S01]  /*f100*/  IMAD R199, R199, UR5, RZ ;  /* 0x00000005c7c77c24 */ /* 0x000fe2000f8e02ff */
[C---:B------:R-:W-:Y:S01]  /*f110*/  ISETP.LT.AND P4, PT, R197.reuse, UR19, !P0 ;  /* 0x00000013c5007c0c */ /* 0x040fe2000c781270 */
[----:B------:R-:W-:Y:S01]  /*f120*/  IMAD R197, R197, UR5, RZ ;  /* 0x00000005c5c57c24 */ /* 0x000fe2000f8e02ff */
[----:B------:R1:W-:Y:S01]  /*f130*/  @P3 STG.E desc[UR42][R2.64], R11 ;  /* 0x0000000b02003986 */ /* 0x0003e2000c10192a */
[C---:B------:R-:W-:Y:S01]  /*f140*/  ISETP.LT.AND P3, PT, R195.reuse, UR19, !P0 ;  /* 0x00000013c3007c0c */ /* 0x040fe2000c761270 */
[----:B------:R-:W-:Y:S02]  /*f150*/  IMAD R195, R195, UR5, RZ ;  /* 0x00000005c3c37c24 */ /* 0x000fe4000f8e02ff */
[----:B------:R2:W-:Y:S01]  /*f160*/  @P2 STG.E desc[UR42][R6.64], R12 ;  /* 0x0000000c06002986 */ /* 0x0005e2000c10192a */
[C---:B------:R-:W-:Y:S01]  /*f170*/  ISETP.LT.AND P2, PT, R194.reuse, UR19, !P0 ;  /* 0x00000013c2007c0c */ /* 0x040fe2000c741270 */
[----:B------:R-:W-:Y:S01]  /*f180*/  IMAD R194, R194, UR5, RZ ;  /* 0x00000005c2c27c24 */ /* 0x000fe2000f8e02ff */
[-C--:B------:R-:W-:Y:S01]  /*f190*/  LEA R8, P6, R199, R35.reuse, 0x2 ;  /* 0x00000023c7087211 */ /* 0x080fe200078c10ff */
[----:B------:R4:W-:Y:S01]  /*f1a0*/  @P1 STG.E desc[UR42][R4.64], R13 ;  /* 0x0000000d04001986 */ /* 0x0009e2000c10192a */
[----:B-1----:R-:W-:Y:S01]  /*f1b0*/  LEA R2, P1, R197, R35, 0x2 ;  /* 0x00000023c5027211 */ /* 0x002fe200078210ff */
[----:B------:R-:W-:Y:S01]  /*f1c0*/  IMAD R0, R193, UR5, RZ ;  /* 0x00000005c1007c24 */ /* 0x000fe2000f8e02ff */
[----:B------:R-:W-:-:S02]  /*f1d0*/  LEA.HI.X.SX32 R9, R199, R45, 0x2, P6 ;  /* 0x0000002dc7097211 */ /* 0x000fc400030f16ff */
[----:B------:R-:W-:Y:S02]  /*f1e0*/  LEA.HI.X.SX32 R3, R197, R45, 0x2, P1 ;  /* 0x0000002dc5037211 */ /* 0x000fe400008f16ff */
[-C--:B--2---:R-:W-:Y:S02]  /*f1f0*/  LEA R6, P1, R194, R35.reuse, 0x2 ;  /* 0x00000023c2067211 */ /* 0x084fe400078210ff */
[C---:B----4-:R-:W-:Y:S01]  /*f200*/  LEA R4, P6, R195.reuse, R35, 0x2 ;  /* 0x00000023c3047211 */ /* 0x050fe200078c10ff */
[----:B------:R-:W-:Y:S01]  /*f210*/  IMAD R13, R192, UR5, RZ ;  /* 0x00000005c00d7c24 */ /* 0x000fe2000f8e02ff */
[-C--:B------:R-:W-:Y:S02]  /*f220*/  LEA.HI.X.SX32 R7, R194, R45.reuse, 0x2, P1 ;  /* 0x0000002dc2077211 */ /* 0x080fe400008f16ff */
[----:B------:R-:W-:Y:S02]  /*f230*/  LEA.HI.X.SX32 R5, R195, R45, 0x2, P6 ;  /* 0x0000002dc3057211 */ /* 0x000fe400030f16ff */
[----:B------:R-:W-:-:S02]  /*f240*/  LEA R10, P6, R0, R35, 0x2 ;  /* 0x00000023000a7211 */ /* 0x000fc400078c10ff */
[----:B------:R-:W-:Y:S02]  /*f250*/  ISETP.LT.AND P1, PT, R193, UR19, !P0 ;  /* 0x00000013c1007c0c */ /* 0x000fe4000c721270 */
[----:B------:R-:W-:Y:S02]  /*f260*/  ISETP.LT.AND P0, PT, R192, UR19, !P0 ;  /* 0x00000013c0007c0c */ /* 0x000fe4000c701270 */
[----:B------:R-:W-:Y:S02]  /*f270*/  LEA.HI.X.SX32 R11, R0, R45, 0x2, P6 ;  /* 0x0000002d000b7211 */ /* 0x000fe400030f16ff */
[C---:B------:R-:W-:Y:S01]  /*f280*/  LEA R12, P6, R13.reuse, R35, 0x2 ;  /* 0x000000230d0c7211 */ /* 0x040fe200078c10ff */
[----:B------:R1:W-:Y:S03]  /*f290*/  @P5 STG.E desc[UR42][R8.64], R14 ;  /* 0x0000000e08005986 */ /* 0x0003e6000c10192a */
[----:B------:R-:W-:Y:S01]  /*f2a0*/  LEA.HI.X.SX32 R13, R13, R45, 0x2, P6 ;  /* 0x0000002d0d0d7211 */ /* 0x000fe200030f16ff */
[----:B------:R1:W-:Y:S04]  /*f2b0*/  @P4 STG.E desc[UR42][R2.64], R15 ;  /* 0x0000000f02004986 */ /* 0x0003e8000c10192a */
[----:B---3--:R1:W-:Y:S04]  /*f2c0*/  @P3 STG.E desc[UR42][R4.64], R40 ;  /* 0x0000002804003986 */ /* 0x0083e8000c10192a */
[----:B------:R1:W-:Y:S04]  /*f2d0*/  @P2 STG.E desc[UR42][R6.64], R41 ;  /* 0x0000002906002986 */ /* 0x0003e8000c10192a */
[----:B------:R1:W-:Y:S04]  /*f2e0*/  @P1 STG.E desc[UR42][R10.64], R42 ;  /* 0x0000002a0a001986 */ /* 0x0003e8000c10192a */
[----:B------:R1:W-:Y:S01]  /*f2f0*/  @P0 STG.E desc[UR42][R12.64], R43 ;  /* 0x0000002b0c000986 */ /* 0x0003e2000c10192a */
[----:B------:R-:W-:Y:S06]  /*f300*/  BAR.SYNC.DEFER_BLOCKING 0x0 ;  /* 0x0000000000007b1d */ /* 0x000fec0000010000 */
[----:B------:R-:W-:Y:S05]  /*f310*/  BRA.U UP0, `(.L_x_13) ;  /* 0x0000000100a07547 */ /* 0x000fea000b800000 */
[----:B------:R-:W2:Y:S01]  /*f320*/  S2UR UR5, SR_CgaCtaId ;  /* 0x00000000000579c3 */ /* 0x000ea20000008800 */
[----:B------:R-:W-:Y:S01]  /*f330*/  NOP ;  /* 0x0000000000007918 */ /* 0x000fe20000000000 */
[----:B------:R-:W-:Y:S01]  /*f340*/  UMOV UR4, 0x50 ;  /* 0x0000005000047882 */ /* 0x000fe20000000000 */
[----:B------:R-:W-:Y:S02]  /*f350*/  IMAD.U32 R0, RZ, RZ, UR9 ;  /* 0x00000009ff007e24 */ /* 0x000fe4000f8e00ff */
[----:B-1----:R-:W-:Y:S02]  /*f360*/  IMAD.MOV.U32 R3, RZ, RZ, 0x3 ;  /* 0x00000003ff037424 */ /* 0x002fe400078e00ff */
[----:B------:R-:W-:Y:S01]  /*f370*/  IMAD.MOV.U32 R7, RZ, RZ, 0x1 ;  /* 0x00000001ff077424 */ /* 0x000fe200078e00ff */
[----:B------:R-:W-:-:S04]  /*f380*/  LOP3.LUT R0, R0, 0xffff, RZ, 0xc0, !PT ;  /* 0x0000ffff00007812 */ /* 0x000fc800078ec0ff */
[----:B------:R-:W-:-:S05]  /*f390*/  SHF.R.U32.HI R0, RZ, 0x5, R0 ;  /* 0x00000005ff007819 */ /* 0x000fca0000011600 */
[----:B------:R-:W-:Y:S01]  /*f3a0*/  VIADD R2, R0, 0x10 ;  /* 0x0000001000027836 */ /* 0x000fe20000000000 */
[----:B------:R-:W-:Y:S01]  /*f3b0*/  SHF.L.U32 R0, R3, R0, RZ ;  /* 0x0000000003007219 */ /* 0x000fe200000006ff */
[----:B--2---:R-:W-:-:S03]  /*f3c0*/  ULEA UR6, UR5, UR4, 0x18 ;  /* 0x0000000405067291 */ /* 0x004fc6000f8ec0ff */
[----:B------:R-:W-:-:S04]  /*f3d0*/  SHF.L.U32 R3, R7, R2, RZ ;  /* 0x0000000207037219 */ /* 0x000fc800000006ff */
[----:B------:R-:W-:Y:S02]  /*f3e0*/  LOP3.LUT R0, R3, R0, RZ, 0xfc, !PT ;  /* 0x0000000003007212 */ /* 0x000fe400078efcff */
[----:B------:R-:W1:Y:S02]  /*f3f0*/  LDS R5, [UR6] ;  /* 0x00000006ff057984 */ /* 0x000e640008000800 */
[C---:B------:R-:W-:Y:S02]  /*f400*/  LOP3.LUT R2, R0.reuse, 0xffff, RZ, 0xc0, !PT ;  /* 0x0000ffff00027812 */ /* 0x040fe400078ec0ff */
[----:B-1----:R-:W-:-:S04]  /*f410*/  LOP3.LUT R3, R0, 0xffff, R5, 0x80, !PT ;  /* 0x0000ffff00037812 */ /* 0x002fc800078e8005 */
[----:B------:R-:W-:-:S13]  /*f420*/  ISETP.NE.AND P0, PT, R3, R2, PT ;  /* 0x000000020300720c */ /* 0x000fda0003f05270 */
[----:B------:R-:W-:Y:S05]  /*f430*/  @P0 BRA `(.L_x_14) ;  /* 0x0000000000500947 */ /* 0x000fea0003800000 */
[----:B------:R-:W-:Y:S02]  /*f440*/  SHF.R.U32.HI R5, RZ, 0x10, R5 ;  /* 0x00000010ff057819 */ /* 0x000fe40000011605 */
[----:B------:R-:W-:-:S04]  /*f450*/  SHF.R.U32.HI R2, RZ, 0x10, R0 ;  /* 0x00000010ff027819 */ /* 0x000fc80000011600 */
[----:B------:R-:W-:-:S04]  /*f460*/  LOP3.LUT R5, R5, R2, RZ, 0xc0, !PT ;  /* 0x0000000205057212 */ /* 0x000fc800078ec0ff */
[----:B------:R-:W-:-:S13]  /*f470*/  ISETP.NE.AND P0, PT, R5, R2, PT ;  /* 0x000000020500720c */ /* 0x000fda0003f05270 */
[----:B------:R-:W-:Y:S05]  /*f480*/  @P0 BRA `(.L_x_15) ;  /* 0x0000000000300947 */ /* 0x000fea0003800000 */
[----:B------:R-:W-:Y:S01]  /*f490*/  R2UR UR4, R0 ;  /* 0x00000000000472ca */ /* 0x000fe200000e0000 */
[----:B------:R-:W-:Y:S01]  /*f4a0*/  VOTEU.ANY UR5, UPT, PT ;  /* 0x0000000000057886 */ /* 0x000fe200038e0100 */
[----:B------:R-:W1:Y:S01]  /*f4b0*/  S2R R0, SR_LANEID ;  /* 0x0000000000007919 */ /* 0x000e620000000000 */
[----:B------:R-:W-:-:S10]  /*f4c0*/  UFLO.U32 UR5, UR5 ;  /* 0x00000005000572bd */ /* 0x000fd400080e0000 */
[----:B------:R-:W-:-:S06]  /*f4d0*/  ULOP3.LUT UR4, URZ, UR4, URZ, 0x33, !UPT ;  /* 0x00000004ff047292 */ /* 0x000fcc000f8e33ff */
[----:B------:R-:W-:-:S04]  /*f4e0*/  IMAD.U32 R2, RZ, RZ, UR4 ;  /* 0x00000004ff027e24 */ /* 0x000fc8000f8e00ff */
[----:B------:R-:W2:Y:S02]  /*f4f0*/  REDUX UR7, R2 ;  /* 0x00000000020773c4 */ /* 0x000ea40000000000 */
[----:B------:R3:W-:Y:S01]  /*f500*/  UTCATOMSWS.AND URZ, UR4 ;  /* 0x0000000400ff79e3 */ /* 0x0007e20008000000 */
[----:B-1----:R-:W-:Y:S01]  /*f510*/  ISETP.EQ.U32.AND P0, PT, R0, UR5, PT ;  /* 0x0000000500007c0c */ /* 0x002fe2000bf02070 */
[----:B--2---:R-:W-:-:S12]  /*f520*/  IMAD.U32 R0, RZ, RZ, UR7 ;  /* 0x00000007ff007e24 */ /* 0x004fd8000f8e00ff */
[----:B------:R3:W-:Y:S01]  /*f530*/  @P0 ATOMS.AND RZ, [UR6], R0 ;  /* 0x00000000ffff098c */ /* 0x0007e2000a800006 */
[----:B------:R-:W-:Y:S05]  /*f540*/  BRA `(.L_x_13) ;  /* 0x0000000000147947 */ /* 0x000fea0003800000 */
.L_x_15:
[----:B------:R-:W-:-:S07]  /*f550*/  MOV R2, 0xf570 ;  /* 0x0000f57000027802 */ /* 0x000fce0000000f00 */
[----:B------:R-:W-:Y:S05]  /*f560*/  CALL.REL.NOINC `($__internal_0_$__cuda_sm10x_tcgen05_guardrail_trap_col_being_dealloced_not_returned_by_alloc) ;  /* 0x00000000002c7944 */ /* 0x000fea0003c00000 */
[----:B------:R-:W-:Y:S05]  /*f570*/  BRA `(.L_x_13) ;  /* 0x0000000000087947 */ /* 0x000fea0003800000 */
.L_x_14:
[----:B------:R-:W-:-:S07]  /*f580*/  MOV R2, 0xf5a0 ;  /* 0x0000f5a000027802 */ /* 0x000fce0000000f00 */
[----:B------:R-:W-:Y:S05]  /*f590*/  CALL.REL.NOINC `($__internal_2_$__cuda_sm10x_tcgen05_guardrail_trap_unallocated_columns_being_dealloced) ;  /* 0x0000000000387944 */ /* 0x000fea0003c00000 */
.L_x_13:
[----:B------:R-:W-:Y:S01]  /*f5a0*/  NOP ;  /* 0x0000000000007918 */ /* 0x000fe20000000000 */
[----:B---3--:R-:W-:Y:S05]  /*f5b0*/  EXIT ;  /* 0x000000000000794d */ /* 0x008fea0003800000 */
.L_x_9:
[----:B------:R-:W1:Y:S02]  /*f5c0*/  SYNCS.PHASECHK.TRANS64.TRYWAIT P3, [UR27], R122 ;  /* 0x0000007aff0075a7 */ /* 0x000e64000806111b */
[----:B-1----:R-:W-:Y:S05]  /*f5d0*/  @!P3 BRA `(.L_x_9) ;  /* 0xfffffffc00f8b947 */ /* 0x002fea000383ffff */
[----:B------:R-:W-:Y:S05]  /*f5e0*/  BRA `(.L_x_16) ;  /* 0xffffffd000f87947 */ /* 0x000fea000383ffff */
.L_x_12:
[----:B------:R-:W2:Y:S02]  /*f5f0*/  SYNCS.PHASECHK.TRANS64.TRYWAIT P0, [UR10], R0 ;  /* 0x00000000ff0075a7 */ /* 0x000ea4000800110a */
[----:B--2---:R-:W-:Y:S05]  /*f600*/  @!P0 BRA `(.L_x_12) ;  /* 0xfffffffc00f88947 */ /* 0x004fea000383ffff */
[----:B------:R-:W-:Y:S05]  /*f610*/  BRA `(.L_x_11) ;  /* 0xffffffec002c7947 */ /* 0x000fea000383ffff */
        .weak           $__internal_0_$__cuda_sm10x_tcgen05_guardrail_trap_col_being_dealloced_not_returned_by_alloc
        .type           $__internal_0_$__cuda_sm10x_tcgen05_guardrail_trap_col_being_dealloced_not_returned_by_alloc,@function
        .size           $__internal_0_$__cuda_sm10x_tcgen05_guardrail_trap_col_being_dealloced_not_returned_by_alloc,($__internal_1_$__cuda_sm10x_tcgen05_guardrail_trap_phase_invalid_during_alloc - $__internal_0_$__cuda_sm10x_tcgen05_guardrail_trap_col_being_dealloced_not_returned_by_alloc)
$__internal_0_$__cuda_sm10x_tcgen05_guardrail_trap_col_being_dealloced_not_returned_by_alloc:
[----:B------:R-:W-:Y:S05]  /*f620*/  BPT.TRAP 0x1 ;  /* 0x000000040000795c */ /* 0x000fea0000300000 */
[----:B------:R-:W-:-:S04]  /*f630*/  IMAD.MOV.U32 R3, RZ, RZ, 0x0 ;  /* 0x00000000ff037424 */ /* 0x000fc800078e00ff */
[----:B------:R-:W-:Y:S05]  /*f640*/  RET.REL.NODEC R2 `(matmul_kernel) ;  /* 0xffffff08026c7950 */ /* 0x000fea0003c3ffff */
        .weak           $__internal_1_$__cuda_sm10x_tcgen05_guardrail_trap_phase_invalid_during_alloc
        .type           $__internal_1_$__cuda_sm10x_tcgen05_guardrail_trap_phase_invalid_during_alloc,@function
        .size           $__internal_1_$__cuda_sm10x_tcgen05_guardrail_trap_phase_invalid_during_alloc,($__internal_2_$__cuda_sm10x_tcgen05_guardrail_trap_unallocated_columns_being_dealloced - $__internal_1_$__cuda_sm10x_tcgen05_guardrail_trap_phase_invalid_during_alloc)
$__internal_1_$__cuda_sm10x_tcgen05_guardrail_trap_phase_invalid_during_alloc:
[----:B------:R-:W-:Y:S05]  /*f650*/  BPT.TRAP 0x1 ;  /* 0x000000040000795c */ /* 0x000fea0000300000 */
[----:B------:R-:W-:-:S04]  /*f660*/  IMAD.MOV.U32 R3, RZ, RZ, 0x0 ;  /* 0x00000000ff037424 */ /* 0x000fc800078e00ff */
[----:B------:R-:W-:Y:S05]  /*f670*/  RET.REL.NODEC R2 `(matmul_kernel) ;  /* 0xffffff0802607950 */ /* 0x000fea0003c3ffff */
        .weak           $__internal_2_$__cuda_sm10x_tcgen05_guardrail_trap_unallocated_columns_being_dealloced
        .type           $__internal_2_$__cuda_sm10x_tcgen05_guardrail_trap_unallocated_columns_being_dealloced,@function
        .size           $__internal_2_$__cuda_sm10x_tcgen05_guardrail_trap_unallocated_columns_being_dealloced,(.L_x_20 - $__internal_2_$__cuda_sm10x_tcgen05_guardrail_trap_unallocated_columns_being_dealloced)
$__internal_2_$__cuda_sm10x_tcgen05_guardrail_trap_unallocated_columns_being_dealloced:
[----:B------:R-:W-:Y:S05]  /*f680*/  BPT.TRAP 0x1 ;  /* 0x000000040000795c */ /* 0x000fea0000300000 */
[----:B------:R-:W-:-:S04]  /*f690*/  IMAD.MOV.U32 R3, RZ, RZ, 0x0 ;  /* 0x00000000ff037424 */ /* 0x000fc800078e00ff */
[----:B------:R-:W-:Y:S05]  /*f6a0*/  RET.REL.NODEC R2 `(matmul_kernel) ;  /* 0xffffff0802547950 */ /* 0x000fea0003c3ffff */
.L_x_17:
[----:B------:R-:W-:-:S00]  /*f6b0*/  BRA `(.L_x_17) ;  /* 0xfffffffc00fc7947 */ /* 0x000fc0000383ffff */
[----:B------:R-:W-:-:S00]  /*f6c0*/  NOP ;  /* 0x0000000000007918 */ /* 0x000fc00000000000 */
        /* <DEDUP_REMOVED lines=11> */
.L_x_20:


//--------------------- .nv.shared.matmul_kernel  --------------------------
	.section	.nv.shared.matmul_kernel,"aw",@nobits
	.sectionflags	@""
	.align	16
	.zero		1024


//--------------------- .nv.shared.reserved.0     --------------------------
	.section	.nv.shared.reserved.0,"aw",@nobits
	.align	8
	.weak		__nv_reservedSMEM_offset_0_alias
	.size		__nv_reservedSMEM_offset_0_alias, 0, 64
	.other		__nv_reservedSMEM_offset_0_alias,@"STO_CUDA_RESERVED_SHARED STV_DEFAULT"
__nv_reservedSMEM_offset_0_alias:
	.zero		0
.nv.shared.reserved.0:
	.zero		64
	.weak		__nv_reservedSMEM_allocation_phase
	.type		__nv_reservedSMEM_allocation_phase,@object
	.size		__nv_reservedSMEM_allocation_phase,(.L_0 - __nv_reservedSMEM_allocation_phase)
__nv_reservedSMEM_allocation_phase:
	.zero		1
.L_0:
	.zero		7
	.weak		__nv_reservedSMEM_devtool_atexit_pc
	.type		__nv_reservedSMEM_devtool_atexit_pc,@object
	.size		__nv_reservedSMEM_devtool_atexit_pc,(__nv_reservedSMEM_allocation_mask - __nv_reservedSMEM_devtool_atexit_pc)
__nv_reservedSMEM_devtool_atexit_pc:
	.zero		8
	.weak		__nv_reservedSMEM_allocation_mask
	.type		__nv_reservedSMEM_allocation_mask,@object
	.size		__nv_reservedSMEM_allocation_mask,(.L_2 - __nv_reservedSMEM_allocation_mask)
__nv_reservedSMEM_allocation_mask:
	.zero		4
.L_2:


//--------------------- .nv.constant0.matmul_kernel --------------------------
	.section	.nv.constant0.matmul_kernel,"a",@progbits
	.sectionflags	@""
	.align	4
.nv.constant0.matmul_kernel:
	.zero		976


//--------------------- SYMBOLS --------------------------

	.type		.nv.reservedSmem.offset0,@object
	.size		.nv.reservedSmem.offset0,0x4
	.type		.nv.reservedSmem.cap,@object
	.size		.nv.reservedSmem.cap,0x4
